//
// Generated by NVIDIA NVVM Compiler
//
// Compiler Build ID: CL-36424714
// Cuda compilation tools, release 13.0, V13.0.88
// Based on NVVM 20.0.0
//

.version 9.0
.target sm_100
.address_size 64

	// .globl	_Z20recompose_into_spaceP7double2PKdPKS_S2_jjjj

.visible .entry _Z20recompose_into_spaceP7double2PKdPKS_S2_jjjj(
	.param .u64 .ptr .align 1 _Z20recompose_into_spaceP7double2PKdPKS_S2_jjjj_param_0,
	.param .u64 .ptr .align 1 _Z20recompose_into_spaceP7double2PKdPKS_S2_jjjj_param_1,
	.param .u64 .ptr .align 1 _Z20recompose_into_spaceP7double2PKdPKS_S2_jjjj_param_2,
	.param .u64 .ptr .align 1 _Z20recompose_into_spaceP7double2PKdPKS_S2_jjjj_param_3,
	.param .u32 _Z20recompose_into_spaceP7double2PKdPKS_S2_jjjj_param_4,
	.param .u32 _Z20recompose_into_spaceP7double2PKdPKS_S2_jjjj_param_5,
	.param .u32 _Z20recompose_into_spaceP7double2PKdPKS_S2_jjjj_param_6,
	.param .u32 _Z20recompose_into_spaceP7double2PKdPKS_S2_jjjj_param_7
)
{
	.reg .pred 	%p<9>;
	.reg .b32 	%r<46>;
	.reg .b64 	%rd<59>;
	.reg .b64 	%fd<99>;

	ld.param.u64 	%rd7, [_Z20recompose_into_spaceP7double2PKdPKS_S2_jjjj_param_0];
	ld.param.u64 	%rd10, [_Z20recompose_into_spaceP7double2PKdPKS_S2_jjjj_param_3];
	ld.param.u32 	%r15, [_Z20recompose_into_spaceP7double2PKdPKS_S2_jjjj_param_4];
	ld.param.u32 	%r17, [_Z20recompose_into_spaceP7double2PKdPKS_S2_jjjj_param_5];
	ld.param.u32 	%r18, [_Z20recompose_into_spaceP7double2PKdPKS_S2_jjjj_param_6];
	ld.param.u32 	%r16, [_Z20recompose_into_spaceP7double2PKdPKS_S2_jjjj_param_7];
	cvta.to.global.u64 	%rd1, %rd10;
	mov.u32 	%r19, %tid.x;
	mov.u32 	%r20, %ctaid.x;
	mov.u32 	%r21, %ntid.x;
	mad.lo.s32 	%r1, %r20, %r21, %r19;
	mul.lo.s32 	%r2, %r18, %r17;
	mul.lo.s32 	%r22, %r2, %r16;
	setp.ge.u32 	%p1, %r1, %r22;
	@%p1 bra 	$L__BB0_10;
	div.u32 	%r4, %r1, %r16;
	mul.lo.s32 	%r23, %r4, %r16;
	sub.s32 	%r3, %r1, %r23;
	setp.eq.s32 	%p2, %r15, 0;
	@%p2 bra 	$L__BB0_10;
	cvta.to.global.u64 	%rd11, %rd7;
	mul.wide.u32 	%rd12, %r1, 16;
	add.s64 	%rd2, %rd11, %rd12;
	ld.global.v2.f64 	{%fd96, %fd95}, [%rd2];
	setp.lt.u32 	%p3, %r15, 4;
	mov.b32 	%r45, 0;
	@%p3 bra 	$L__BB0_5;
	and.b32  	%r45, %r15, -4;
	neg.s32 	%r42, %r45;
	add.s64 	%rd58, %rd1, 16;
	mov.b32 	%r43, 0;
$L__BB0_4:
	.pragma "nounroll";
	ld.param.u64 	%rd53, [_Z20recompose_into_spaceP7double2PKdPKS_S2_jjjj_param_2];
	ld.param.u64 	%rd51, [_Z20recompose_into_spaceP7double2PKdPKS_S2_jjjj_param_1];
	mad.lo.s32 	%r27, %r2, %r43, %r4;
	cvta.to.global.u64 	%rd13, %rd51;
	mul.wide.u32 	%rd14, %r27, 8;
	add.s64 	%rd15, %rd13, %rd14;
	ld.global.f64 	%fd13, [%rd15];
	mad.lo.s32 	%r28, %r43, %r16, %r3;
	cvta.to.global.u64 	%rd16, %rd53;
	mul.wide.u32 	%rd17, %r28, 16;
	add.s64 	%rd18, %rd16, %rd17;
	ld.global.v2.f64 	{%fd14, %fd15}, [%rd18];
	mul.f64 	%fd16, %fd13, %fd14;
	ld.global.f64 	%fd17, [%rd58+-16];
	div.rn.f64 	%fd18, %fd16, %fd17;
	add.f64 	%fd19, %fd96, %fd18;
	st.global.f64 	[%rd2], %fd19;
	ld.global.f64 	%fd20, [%rd15];
	mul.f64 	%fd21, %fd20, %fd15;
	ld.global.f64 	%fd22, [%rd58+-16];
	div.rn.f64 	%fd23, %fd21, %fd22;
	add.f64 	%fd24, %fd95, %fd23;
	st.global.f64 	[%rd2+8], %fd24;
	add.s32 	%r29, %r27, %r2;
	mul.wide.u32 	%rd19, %r29, 8;
	add.s64 	%rd20, %rd13, %rd19;
	ld.global.f64 	%fd25, [%rd20];
	add.s32 	%r30, %r28, %r16;
	mul.wide.u32 	%rd21, %r30, 16;
	add.s64 	%rd22, %rd16, %rd21;
	ld.global.v2.f64 	{%fd26, %fd27}, [%rd22];
	mul.f64 	%fd28, %fd25, %fd26;
	ld.global.f64 	%fd29, [%rd58+-8];
	div.rn.f64 	%fd30, %fd28, %fd29;
	add.f64 	%fd31, %fd19, %fd30;
	st.global.f64 	[%rd2], %fd31;
	ld.global.f64 	%fd32, [%rd20];
	mul.f64 	%fd33, %fd32, %fd27;
	ld.global.f64 	%fd34, [%rd58+-8];
	div.rn.f64 	%fd35, %fd33, %fd34;
	add.f64 	%fd36, %fd24, %fd35;
	st.global.f64 	[%rd2+8], %fd36;
	add.s32 	%r31, %r29, %r2;
	mul.wide.u32 	%rd23, %r31, 8;
	add.s64 	%rd24, %rd13, %rd23;
	ld.global.f64 	%fd37, [%rd24];
	add.s32 	%r32, %r30, %r16;
	mul.wide.u32 	%rd25, %r32, 16;
	add.s64 	%rd26, %rd16, %rd25;
	ld.global.v2.f64 	{%fd38, %fd39}, [%rd26];
	mul.f64 	%fd40, %fd37, %fd38;
	ld.global.f64 	%fd41, [%rd58];
	div.rn.f64 	%fd42, %fd40, %fd41;
	add.f64 	%fd43, %fd31, %fd42;
	st.global.f64 	[%rd2], %fd43;
	ld.global.f64 	%fd44, [%rd24];
	mul.f64 	%fd45, %fd44, %fd39;
	ld.global.f64 	%fd46, [%rd58];
	div.rn.f64 	%fd47, %fd45, %fd46;
	add.f64 	%fd48, %fd36, %fd47;
	st.global.f64 	[%rd2+8], %fd48;
	add.s32 	%r33, %r31, %r2;
	mul.wide.u32 	%rd27, %r33, 8;
	add.s64 	%rd28, %rd13, %rd27;
	ld.global.f64 	%fd49, [%rd28];
	add.s32 	%r34, %r32, %r16;
	mul.wide.u32 	%rd29, %r34, 16;
	add.s64 	%rd30, %rd16, %rd29;
	ld.global.v2.f64 	{%fd50, %fd51}, [%rd30];
	mul.f64 	%fd52, %fd49, %fd50;
	ld.global.f64 	%fd53, [%rd58+8];
	div.rn.f64 	%fd54, %fd52, %fd53;
	add.f64 	%fd96, %fd43, %fd54;
	st.global.f64 	[%rd2], %fd96;
	ld.global.f64 	%fd55, [%rd28];
	mul.f64 	%fd56, %fd55, %fd51;
	ld.global.f64 	%fd57, [%rd58+8];
	div.rn.f64 	%fd58, %fd56, %fd57;
	add.f64 	%fd95, %fd48, %fd58;
	st.global.f64 	[%rd2+8], %fd95;
	add.s32 	%r43, %r43, 4;
	add.s32 	%r42, %r42, 4;
	add.s64 	%rd58, %rd58, 32;
	setp.ne.s32 	%p4, %r42, 0;
	@%p4 bra 	$L__BB0_4;
$L__BB0_5:
	and.b32  	%r12, %r15, 3;
	setp.eq.s32 	%p5, %r12, 0;
	@%p5 bra 	$L__BB0_10;
	ld.param.u64 	%rd52, [_Z20recompose_into_spaceP7double2PKdPKS_S2_jjjj_param_1];
	cvta.to.global.u64 	%rd6, %rd52;
	setp.eq.s32 	%p6, %r12, 1;
	@%p6 bra 	$L__BB0_8;
	ld.param.u64 	%rd56, [_Z20recompose_into_spaceP7double2PKdPKS_S2_jjjj_param_3];
	ld.param.u64 	%rd54, [_Z20recompose_into_spaceP7double2PKdPKS_S2_jjjj_param_2];
	mad.lo.s32 	%r35, %r2, %r45, %r4;
	mul.wide.u32 	%rd31, %r35, 8;
	add.s64 	%rd32, %rd6, %rd31;
	ld.global.f64 	%fd59, [%rd32];
	mad.lo.s32 	%r36, %r45, %r16, %r3;
	cvta.to.global.u64 	%rd33, %rd54;
	mul.wide.u32 	%rd34, %r36, 16;
	add.s64 	%rd35, %rd33, %rd34;
	ld.global.v2.f64 	{%fd60, %fd61}, [%rd35];
	mul.f64 	%fd62, %fd59, %fd60;
	cvta.to.global.u64 	%rd36, %rd56;
	mul.wide.u32 	%rd37, %r45, 8;
	add.s64 	%rd38, %rd36, %rd37;
	ld.global.f64 	%fd63, [%rd38];
	div.rn.f64 	%fd64, %fd62, %fd63;
	add.f64 	%fd65, %fd96, %fd64;
	st.global.f64 	[%rd2], %fd65;
	ld.global.f64 	%fd66, [%rd32];
	mul.f64 	%fd67, %fd66, %fd61;
	ld.global.f64 	%fd68, [%rd38];
	div.rn.f64 	%fd69, %fd67, %fd68;
	add.f64 	%fd70, %fd95, %fd69;
	st.global.f64 	[%rd2+8], %fd70;
	add.s32 	%r37, %r35, %r2;
	mul.wide.u32 	%rd39, %r37, 8;
	add.s64 	%rd40, %rd6, %rd39;
	ld.global.f64 	%fd71, [%rd40];
	add.s32 	%r38, %r36, %r16;
	mul.wide.u32 	%rd41, %r38, 16;
	add.s64 	%rd42, %rd33, %rd41;
	ld.global.v2.f64 	{%fd72, %fd73}, [%rd42];
	mul.f64 	%fd74, %fd71, %fd72;
	ld.global.f64 	%fd75, [%rd38+8];
	div.rn.f64 	%fd76, %fd74, %fd75;
	add.f64 	%fd96, %fd65, %fd76;
	st.global.f64 	[%rd2], %fd96;
	ld.global.f64 	%fd77, [%rd40];
	mul.f64 	%fd78, %fd77, %fd73;
	ld.global.f64 	%fd79, [%rd38+8];
	div.rn.f64 	%fd80, %fd78, %fd79;
	add.f64 	%fd95, %fd70, %fd80;
	st.global.f64 	[%rd2+8], %fd95;
	add.s32 	%r45, %r45, 2;
$L__BB0_8:
	and.b32  	%r39, %r15, 1;
	setp.eq.b32 	%p7, %r39, 1;
	not.pred 	%p8, %p7;
	@%p8 bra 	$L__BB0_10;
	ld.param.u64 	%rd57, [_Z20recompose_into_spaceP7double2PKdPKS_S2_jjjj_param_3];
	ld.param.u64 	%rd55, [_Z20recompose_into_spaceP7double2PKdPKS_S2_jjjj_param_2];
	mad.lo.s32 	%r40, %r2, %r45, %r4;
	mul.wide.u32 	%rd43, %r40, 8;
	add.s64 	%rd44, %rd6, %rd43;
	ld.global.f64 	%fd81, [%rd44];
	mad.lo.s32 	%r41, %r45, %r16, %r3;
	cvta.to.global.u64 	%rd45, %rd55;
	mul.wide.u32 	%rd46, %r41, 16;
	add.s64 	%rd47, %rd45, %rd46;
	ld.global.v2.f64 	{%fd82, %fd83}, [%rd47];
	mul.f64 	%fd84, %fd81, %fd82;
	cvta.to.global.u64 	%rd48, %rd57;
	mul.wide.u32 	%rd49, %r45, 8;
	add.s64 	%rd50, %rd48, %rd49;
	ld.global.f64 	%fd85, [%rd50];
	div.rn.f64 	%fd86, %fd84, %fd85;
	add.f64 	%fd87, %fd96, %fd86;
	st.global.f64 	[%rd2], %fd87;
	ld.global.f64 	%fd88, [%rd44];
	mul.f64 	%fd89, %fd88, %fd83;
	ld.global.f64 	%fd90, [%rd50];
	div.rn.f64 	%fd91, %fd89, %fd90;
	add.f64 	%fd92, %fd95, %fd91;
	st.global.f64 	[%rd2+8], %fd92;
$L__BB0_10:
	ret;

}


// ===== COMPILED SASS (sm_100) =====

	.target	sm_100

	.elftype	@"ET_EXEC"


//--------------------- .note.nv.tkinfo           --------------------------
	.section	.note.nv.tkinfo,"",@"SHT_NOTE"
	.sectionflags	@"SHF_NOTE_NV_TKINFO"
	.tkinfo
        /*0018*/ 	.word	0x00000002
        /*0030*/ 	.string	""
        /*0030*/ 	.string	"ptxas"
        /*0030*/ 	.string	"Cuda compilation tools, release 13.0, V13.0.88"
        /*0030*/ 	.string	"Build cuda_13.0.r13.0/compiler.36424714_0"
        /*0030*/ 	.string	"-arch sm_100 -m 64 "



//--------------------- .note.nv.cuinfo           --------------------------
	.section	.note.nv.cuinfo,"",@"SHT_NOTE"
	.sectionflags	@"SHF_NOTE_NV_CUINFO"
        /*0018*/ 	.short	0x0002
        /*001a*/ 	.short	0x0064
        /*001c*/ 	.short	0x0082
	.zero		2


//--------------------- .nv.info                  --------------------------
	.section	.nv.info,"",@"SHT_CUDA_INFO"
	.align	4


	//----- nvinfo : EIATTR_REGCOUNT
	.align		4
        /*0000*/ 	.byte	0x04, 0x2f
        /*0002*/ 	.short	(.L_1 - .L_0)
	.align		4
.L_0:
        /*0004*/ 	.word	index@(_Z20recompose_into_spaceP7double2PKdPKS_S2_jjjj)
        /*0008*/ 	.word	0x0000002c


	//----- nvinfo : EIATTR_FRAME_SIZE
	.align		4
.L_1:
        /*000c*/ 	.byte	0x04, 0x11
        /*000e*/ 	.short	(.L_3 - .L_2)
	.align		4
.L_2:
        /*0010*/ 	.word	index@($__internal_0_$__cuda_sm20_div_rn_f64_full)
        /*0014*/ 	.word	0x00000000


	//----- nvinfo : EIATTR_FRAME_SIZE
	.align		4
.L_3:
        /*0018*/ 	.byte	0x04, 0x11
        /*001a*/ 	.short	(.L_5 - .L_4)
	.align		4
.L_4:
        /*001c*/ 	.word	index@(_Z20recompose_into_spaceP7double2PKdPKS_S2_jjjj)
        /*0020*/ 	.word	0x00000000


	//----- nvinfo : EIATTR_MIN_STACK_SIZE
	.align		4
.L_5:
        /*0024*/ 	.byte	0x04, 0x12
        /*0026*/ 	.short	(.L_7 - .L_6)
	.align		4
.L_6:
        /*0028*/ 	.word	index@(_Z20recompose_into_spaceP7double2PKdPKS_S2_jjjj)
        /*002c*/ 	.word	0x00000000
.L_7:


//--------------------- .nv.compat                --------------------------
	.section	.nv.compat,"",@"SHT_CUDA_COMPAT_INFO"
	.align	4
        /*0000*/ 	.byte	0x02, 0x09, 0x00, 0x00, 0x02, 0x02, 0x01, 0x00, 0x02, 0x05, 0x05, 0x00, 0x03, 0x07, 0x01, 0x01
        /*0010*/ 	.byte	0x02, 0x03, 0x00, 0x00, 0x02, 0x06, 0x01, 0x00, 0x04, 0x0b, 0x08, 0x00, 0x01, 0x00, 0x00, 0x00
        /*0020*/ 	.byte	0x00, 0x00, 0x00, 0x00


//--------------------- .nv.info._Z20recompose_into_spaceP7double2PKdPKS_S2_jjjj --------------------------
	.section	.nv.info._Z20recompose_into_spaceP7double2PKdPKS_S2_jjjj,"",@"SHT_CUDA_INFO"
	.sectionflags	@""
	.align	4


	//----- nvinfo : EIATTR_CUDA_API_VERSION
	.align		4
        /*0000*/ 	.byte	0x04, 0x37
        /*0002*/ 	.short	(.L_9 - .L_8)
.L_8:
        /*0004*/ 	.word	0x00000082


	//----- nvinfo : EIATTR_KPARAM_INFO
	.align		4
.L_9:
        /*0008*/ 	.byte	0x04, 0x17
        /*000a*/ 	.short	(.L_11 - .L_10)
.L_10:
        /*000c*/ 	.word	0x00000000
        /*0010*/ 	.short	0x0007
        /*0012*/ 	.short	0x002c
        /*0014*/ 	.byte	0x00, 0xf0, 0x11, 0x00


	//----- nvinfo : EIATTR_KPARAM_INFO
	.align		4
.L_11:
        /*0018*/ 	.byte	0x04, 0x17
        /*001a*/ 	.short	(.L_13 - .L_12)
.L_12:
        /*001c*/ 	.word	0x00000000
        /*0020*/ 	.short	0x0006
        /*0022*/ 	.short	0x0028
        /*0024*/ 	.byte	0x00, 0xf0, 0x11, 0x00


	//----- nvinfo : EIATTR_KPARAM_INFO
	.align		4
.L_13:
        /*0028*/ 	.byte	0x04, 0x17
        /*002a*/ 	.short	(.L_15 - .L_14)
.L_14:
        /*002c*/ 	.word	0x00000000
        /*0030*/ 	.short	0x0005
        /*0032*/ 	.short	0x0024
        /*0034*/ 	.byte	0x00, 0xf0, 0x11, 0x00


	//----- nvinfo : EIATTR_KPARAM_INFO
	.align		4
.L_15:
        /*0038*/ 	.byte	0x04, 0x17
        /*003a*/ 	.short	(.L_17 - .L_16)
.L_16:
        /*003c*/ 	.word	0x00000000
        /*0040*/ 	.short	0x0004
        /*0042*/ 	.short	0x0020
        /*0044*/ 	.byte	0x00, 0xf0, 0x11, 0x00


	//----- nvinfo : EIATTR_KPARAM_INFO
	.align		4
.L_17:
        /*0048*/ 	.byte	0x04, 0x17
        /*004a*/ 	.short	(.L_19 - .L_18)
.L_18:
        /*004c*/ 	.word	0x00000000
        /*0050*/ 	.short	0x0003
        /*0052*/ 	.short	0x0018
        /*0054*/ 	.byte	0x00, 0xf5, 0x21, 0x00


	//----- nvinfo : EIATTR_KPARAM_INFO
	.align		4
.L_19:
        /*0058*/ 	.byte	0x04, 0x17
        /*005a*/ 	.short	(.L_21 - .L_20)
.L_20:
        /*005c*/ 	.word	0x00000000
        /*0060*/ 	.short	0x0002
        /*0062*/ 	.short	0x0010
        /*0064*/ 	.byte	0x00, 0xf5, 0x21, 0x00


	//----- nvinfo : EIATTR_KPARAM_INFO
	.align		4
.L_21:
        /*0068*/ 	.byte	0x04, 0x17
        /*006a*/ 	.short	(.L_23 - .L_22)
.L_22:
        /*006c*/ 	.word	0x00000000
        /*0070*/ 	.short	0x0001
        /*0072*/ 	.short	0x0008
        /*0074*/ 	.byte	0x00, 0xf5, 0x21, 0x00


	//----- nvinfo : EIATTR_KPARAM_INFO
	.align		4
.L_23:
        /*0078*/ 	.byte	0x04, 0x17
        /*007a*/ 	.short	(.L_25 - .L_24)
.L_24:
        /*007c*/ 	.word	0x00000000
        /*0080*/ 	.short	0x0000
        /*0082*/ 	.short	0x0000
        /*0084*/ 	.byte	0x00, 0xf5, 0x21, 0x00


	//----- nvinfo : EIATTR_SPARSE_MMA_MASK
	.align		4
.L_25:
        /*0088*/ 	.byte	0x03, 0x50
        /*008a*/ 	.short	0x0000


	//----- nvinfo : EIATTR_MAXREG_COUNT
	.align		4
        /*008c*/ 	.byte	0x03, 0x1b
        /*008e*/ 	.short	0x00ff


	//----- nvinfo : EIATTR_MERCURY_ISA_VERSION
	.align		4
        /*0090*/ 	.byte	0x03, 0x5f
        /*0092*/ 	.short	0x0101


	//----- nvinfo : EIATTR_VRC_CTA_INIT_COUNT
	.align		4
        /*0094*/ 	.byte	0x02, 0x4a
	.zero		1
	.zero		1


	//----- nvinfo : EIATTR_EXIT_INSTR_OFFSETS
	.align		4
        /*0098*/ 	.byte	0x04, 0x1c
        /*009a*/ 	.short	(.L_27 - .L_26)


	//   ....[0]....
.L_26:
        /*009c*/ 	.word	0x000000a0


	//   ....[1]....
        /*00a0*/ 	.word	0x00000210


	//   ....[2]....
        /*00a4*/ 	.word	0x000011d0


	//   ....[3]....
        /*00a8*/ 	.word	0x000019a0


	//   ....[4]....
        /*00ac*/ 	.word	0x00001d70


	//----- nvinfo : EIATTR_CRS_STACK_SIZE
	.align		4
.L_27:
        /*00b0*/ 	.byte	0x04, 0x1e
        /*00b2*/ 	.short	(.L_29 - .L_28)
.L_28:
        /*00b4*/ 	.word	0x00000000


	//----- nvinfo : EIATTR_CBANK_PARAM_SIZE
	.align		4
.L_29:
        /*00b8*/ 	.byte	0x03, 0x19
        /*00ba*/ 	.short	0x0030


	//----- nvinfo : EIATTR_PARAM_CBANK
	.align		4
        /*00bc*/ 	.byte	0x04, 0x0a
        /*00be*/ 	.short	(.L_31 - .L_30)
	.align		4
.L_30:
        /*00c0*/ 	.word	index@(.nv.constant0._Z20recompose_into_spaceP7double2PKdPKS_S2_jjjj)
        /*00c4*/ 	.short	0x0380
        /*00c6*/ 	.short	0x0030


	//----- nvinfo : EIATTR_SW_WAR
	.align		4
.L_31:
        /*00c8*/ 	.byte	0x04, 0x36
        /*00ca*/ 	.short	(.L_33 - .L_32)
.L_32:
        /*00cc*/ 	.word	0x00000008
.L_33:


//--------------------- .nv.callgraph             --------------------------
	.section	.nv.callgraph,"",@"SHT_CUDA_CALLGRAPH"
	.align	4
	.sectionentsize	8
	.align		4
        /*0000*/ 	.word	0x00000000
	.align		4
        /*0004*/ 	.word	0xffffffff
	.align		4
        /*0008*/ 	.word	0x00000000
	.align		4
        /*000c*/ 	.word	0xfffffffe
	.align		4
        /*0010*/ 	.word	0x00000000
	.align		4
        /*0014*/ 	.word	0xfffffffd
	.align		4
        /*0018*/ 	.word	0x00000000
	.align		4
        /*001c*/ 	.word	0xfffffffc


//--------------------- .text._Z20recompose_into_spaceP7double2PKdPKS_S2_jjjj --------------------------
	.section	.text._Z20recompose_into_spaceP7double2PKdPKS_S2_jjjj,"ax",@progbits
	.align	128
        .global         _Z20recompose_into_spaceP7double2PKdPKS_S2_jjjj
        .type           _Z20recompose_into_spaceP7double2PKdPKS_S2_jjjj,@function
        .size           _Z20recompose_into_spaceP7double2PKdPKS_S2_jjjj,(.L_x_37 - _Z20recompose_into_spaceP7double2PKdPKS_S2_jjjj)
        .other          _Z20recompose_into_spaceP7double2PKdPKS_S2_jjjj,@"STO_CUDA_ENTRY STV_DEFAULT"
_Z20recompose_into_spaceP7double2PKdPKS_S2_jjjj:
.text._Z20recompose_into_spaceP7double2PKdPKS_S2_jjjj:
[----:B------:R-:W-:Y:S01]  /*0000*/  LDC R1, c[0x0][0x37c] ;  /* 0x0000df00ff017b82 */ /* 0x000fe20000000800 */
[----:B------:R-:W0:Y:S07]  /*0010*/  S2R R5, SR_TID.X ;  /* 0x0000000000057919 */ /* 0x000e2e0000002100 */
[----:B------:R-:W0:Y:S01]  /*0020*/  S2UR UR7, SR_CTAID.X ;  /* 0x00000000000779c3 */ /* 0x000e220000002500 */
[----:B------:R-:W1:Y:S01]  /*0030*/  LDCU UR6, c[0x0][0x3a4] ;  /* 0x00007480ff0677ac */ /* 0x000e620008000800 */
[----:B------:R-:W1:Y:S06]  /*0040*/  LDCU.64 UR4, c[0x0][0x3a8] ;  /* 0x00007500ff0477ac */ /* 0x000e6c0008000a00 */
[----:B------:R-:W0:Y:S01]  /*0050*/  LDC R0, c[0x0][0x360] ;  /* 0x0000d800ff007b82 */ /* 0x000e220000000800 */
[----:B-1----:R-:W-:-:S04]  /*0060*/  UIMAD UR4, UR4, UR6, URZ ;  /* 0x00000006040472a4 */ /* 0x002fc8000f8e02ff */
[----:B------:R-:W-:Y:S01]  /*0070*/  UIMAD UR6, UR4, UR5, URZ ;  /* 0x00000005040672a4 */ /* 0x000fe2000f8e02ff */
[----:B0-----:R-:W-:-:S05]  /*0080*/  IMAD R5, R0, UR7, R5 ;  /* 0x0000000700057c24 */ /* 0x001fca000f8e0205 */
[----:B------:R-:W-:-:S13]  /*0090*/  ISETP.GE.U32.AND P0, PT, R5, UR6, PT ;  /* 0x0000000605007c0c */ /* 0x000fda000bf06070 */
[----:B------:R-:W-:Y:S05]  /*00a0*/  @P0 EXIT ;  /* 0x000000000000094d */ /* 0x000fea0003800000 */
[----:B------:R-:W0:Y:S01]  /*00b0*/  I2F.U32.RP R4, UR5 ;  /* 0x0000000500047d06 */ /* 0x000e220008209000 */
[----:B------:R-:W1:Y:S01]  /*00c0*/  LDCU UR7, c[0x0][0x3a0] ;  /* 0x00007400ff0777ac */ /* 0x000e620008000800 */
[----:B------:R-:W-:-:S06]  /*00d0*/  ISETP.NE.U32.AND P2, PT, RZ, UR5, PT ;  /* 0x00000005ff007c0c */ /* 0x000fcc000bf45070 */
[----:B0-----:R-:W0:Y:S02]  /*00e0*/  MUFU.RCP R4, R4 ;  /* 0x0000000400047308 */ /* 0x001e240000001000 */
[----:B0-----:R-:W-:-:S06]  /*00f0*/  VIADD R2, R4, 0xffffffe ;  /* 0x0ffffffe04027836 */ /* 0x001fcc0000000000 */
[----:B------:R0:W2:Y:S02]  /*0100*/  F2I.FTZ.U32.TRUNC.NTZ R3, R2 ;  /* 0x0000000200037305 */ /* 0x0000a4000021f000 */
[----:B0-----:R-:W-:Y:S02]  /*0110*/  IMAD.MOV.U32 R2, RZ, RZ, RZ ;  /* 0x000000ffff027224 */ /* 0x001fe400078e00ff */
[----:B--2---:R-:W-:-:S04]  /*0120*/  IMAD.MOV R7, RZ, RZ, -R3 ;  /* 0x000000ffff077224 */ /* 0x004fc800078e0a03 */
[----:B------:R-:W-:-:S04]  /*0130*/  IMAD R7, R7, UR5, RZ ;  /* 0x0000000507077c24 */ /* 0x000fc8000f8e02ff */
[----:B------:R-:W-:-:S06]  /*0140*/  IMAD.HI.U32 R0, R3, R7, R2 ;  /* 0x0000000703007227 */ /* 0x000fcc00078e0002 */
[----:B------:R-:W-:-:S05]  /*0150*/  IMAD.HI.U32 R0, R0, R5, RZ ;  /* 0x0000000500007227 */ /* 0x000fca00078e00ff */
[----:B------:R-:W-:-:S05]  /*0160*/  IADD3 R6, PT, PT, -R0, RZ, RZ ;  /* 0x000000ff00067210 */ /* 0x000fca0007ffe1ff */
[----:B------:R-:W-:-:S05]  /*0170*/  IMAD R3, R6, UR5, R5 ;  /* 0x0000000506037c24 */ /* 0x000fca000f8e0205 */
[----:B------:R-:W-:-:S13]  /*0180*/  ISETP.GE.U32.AND P0, PT, R3, UR5, PT ;  /* 0x0000000503007c0c */ /* 0x000fda000bf06070 */
[----:B------:R-:W-:Y:S02]  /*0190*/  @P0 VIADD R3, R3, -UR5 ;  /* 0x8000000503030c36 */ /* 0x000fe40008000000 */
[----:B------:R-:W-:Y:S01]  /*01a0*/  @P0 VIADD R0, R0, 0x1 ;  /* 0x0000000100000836 */ /* 0x000fe20000000000 */
[----:B-1----:R-:W-:Y:S02]  /*01b0*/  ISETP.NE.AND P0, PT, RZ, UR7, PT ;  /* 0x00000007ff007c0c */ /* 0x002fe4000bf05270 */
[----:B------:R-:W-:-:S13]  /*01c0*/  ISETP.GE.U32.AND P1, PT, R3, UR5, PT ;  /* 0x0000000503007c0c */ /* 0x000fda000bf26070 */
[----:B------:R-:W-:Y:S01]  /*01d0*/  @P1 VIADD R0, R0, 0x1 ;  /* 0x0000000100001836 */ /* 0x000fe20000000000 */
[----:B------:R-:W-:-:S04]  /*01e0*/  @!P2 LOP3.LUT R0, RZ, UR5, RZ, 0x33, !PT ;  /* 0x00000005ff00ac12 */ /* 0x000fc8000f8e33ff */
[----:B------:R-:W-:-:S05]  /*01f0*/  IADD3 R2, PT, PT, -R0, RZ, RZ ;  /* 0x000000ff00027210 */ /* 0x000fca0007ffe1ff */
[----:B------:R-:W-:Y:S01]  /*0200*/  IMAD R2, R2, UR5, R5 ;  /* 0x0000000502027c24 */ /* 0x000fe2000f8e0205 */
[----:B------:R-:W-:Y:S06]  /*0210*/  @!P0 EXIT ;  /* 0x000000000000894d */ /* 0x000fec0003800000 */
[----:B------:R-:W0:Y:S01]  /*0220*/  LDC.64 R16, c[0x0][0x380] ;  /* 0x0000e000ff107b82 */ /* 0x000e220000000a00 */
[----:B------:R-:W1:Y:S01]  /*0230*/  LDCU.64 UR10, c[0x0][0x358] ;  /* 0x00006b00ff0a77ac */ /* 0x000e620008000a00 */
[----:B0-----:R-:W-:-:S05]  /*0240*/  IMAD.WIDE.U32 R16, R5, 0x10, R16 ;  /* 0x0000001005107825 */ /* 0x001fca00078e0010 */
[----:B-1----:R0:W5:Y:S01]  /*0250*/  LDG.E.128 R12, desc[UR10][R16.64] ;  /* 0x0000000a100c7981 */ /* 0x002162000c1e1d00 */
[----:B------:R-:W-:Y:S01]  /*0260*/  UISETP.GE.U32.AND UP0, UPT, UR7, 0x4, UPT ;  /* 0x000000040700788c */ /* 0x000fe2000bf06070 */
[----:B------:R-:W-:-:S08]  /*0270*/  IMAD.MOV.U32 R3, RZ, RZ, RZ ;  /* 0x000000ffff037224 */ /* 0x000fd000078e00ff */
[----:B0-----:R-:W-:Y:S05]  /*0280*/  BRA.U !UP0, `(.L_x_0) ;  /* 0x0000000d08c87547 */ /* 0x001fea000b800000 */
[----:B------:R-:W0:Y:S01]  /*0290*/  LDCU.64 UR8, c[0x0][0x398] ;  /* 0x00007300ff0877ac */ /* 0x000e220008000a00 */
[----:B------:R-:W-:Y:S01]  /*02a0*/  IMAD.MOV.U32 R5, RZ, RZ, RZ ;  /* 0x000000ffff057224 */ /* 0x000fe200078e00ff */
[----:B------:R-:W-:Y:S01]  /*02b0*/  ULOP3.LUT UR5, UR7, 0xfffffffc, URZ, 0xc0, !UPT ;  /* 0xfffffffc07057892 */ /* 0x000fe2000f8ec0ff */
[----:B------:R-:W1:Y:S05]  /*02c0*/  LDCU UR12, c[0x0][0x3ac] ;  /* 0x00007580ff0c77ac */ /* 0x000e6a0008000800 */
[----:B------:R-:W-:Y:S01]  /*02d0*/  IMAD.U32 R3, RZ, RZ, UR5 ;  /* 0x00000005ff037e24 */ /* 0x000fe2000f8e00ff */
[----:B0-----:R-:W-:Y:S02]  /*02e0*/  UIADD3 UR6, UP0, UPT, UR8, 0x10, URZ ;  /* 0x0000001008067890 */ /* 0x001fe4000ff1e0ff */
[----:B------:R-:W-:-:S02]  /*02f0*/  UIADD3 UR8, UPT, UPT, -UR5, URZ, URZ ;  /* 0x000000ff05087290 */ /* 0x000fc4000fffe1ff */
[----:B------:R-:W-:Y:S02]  /*0300*/  UIADD3.X UR7, UPT, UPT, URZ, UR9, URZ, UP0, !UPT ;  /* 0x00000009ff077290 */ /* 0x000fe400087fe4ff */
[----:B------:R-:W-:-:S04]  /*0310*/  MOV R18, UR6 ;  /* 0x0000000600127c02 */ /* 0x000fc80008000f00 */
[----:B-1----:R-:W-:-:S07]  /*0320*/  IMAD.U32 R19, RZ, RZ, UR7 ;  /* 0x00000007ff137e24 */ /* 0x002fce000f8e00ff */
.L_x_17:
[----:B------:R-:W2:Y:S01]  /*0330*/  LDG.E.64 R22, desc[UR10][R18.64+-0x10] ;  /* 0xfffff00a12167981 */ /* 0x000ea2000c1e1b00 */
[----:B0-----:R-:W0:Y:S01]  /*0340*/  LDC.64 R8, c[0x0][0x390] ;  /* 0x0000e400ff087b82 */ /* 0x001e220000000a00 */
[C---:B------:R-:W-:Y:S02]  /*0350*/  IMAD R25, R5.reuse, UR12, R2 ;  /* 0x0000000c05197c24 */ /* 0x040fe4000f8e0202 */
[----:B------:R-:W-:-:S05]  /*0360*/  IMAD R28, R5, UR4, R0 ;  /* 0x00000004051c7c24 */ /* 0x000fca000f8e0200 */
[----:B------:R-:W1:Y:S01]  /*0370*/  LDC.64 R30, c[0x0][0x388] ;  /* 0x0000e200ff1e7b82 */ /* 0x000e620000000a00 */
[----:B0-----:R-:W-:-:S06]  /*0380*/  IMAD.WIDE.U32 R8, R25, 0x10, R8 ;  /* 0x0000001019087825 */ /* 0x001fcc00078e0008 */
[----:B------:R-:W3:Y:S01]  /*0390*/  LDG.E.128 R8, desc[UR10][R8.64] ;  /* 0x0000000a08087981 */ /* 0x000ee2000c1e1d00 */
[----:B-1----:R-:W-:-:S05]  /*03a0*/  IMAD.WIDE.U32 R30, R28, 0x8, R30 ;  /* 0x000000081c1e7825 */ /* 0x002fca00078e001e */
[----:B------:R-:W3:Y:S01]  /*03b0*/  LDG.E.64 R6, desc[UR10][R30.64] ;  /* 0x0000000a1e067981 */ /* 0x000ee2000c1e1b00 */
[----:B------:R-:W-:Y:S01]  /*03c0*/  IMAD.MOV.U32 R20, RZ, RZ, 0x1 ;  /* 0x00000001ff147424 */ /* 0x000fe200078e00ff */
[----:B------:R-:W-:Y:S01]  /*03d0*/  BSSY.RECONVERGENT B1, `(.L_x_1) ;  /* 0x0000013000017945 */ /* 0x000fe20003800200 */
[----:B--2---:R-:W0:Y:S04]  /*03e0*/  MUFU.RCP64H R21, R23 ;  /* 0x0000001700157308 */ /* 0x004e280000001800 */
[----:B0-----:R-:W-:-:S08]  /*03f0*/  DFMA R26, -R22, R20, 1 ;  /* 0x3ff00000161a742b */ /* 0x001fd00000000114 */
[----:B------:R-:W-:-:S08]  /*0400*/  DFMA R26, R26, R26, R26 ;  /* 0x0000001a1a1a722b */ /* 0x000fd0000000001a */
[----:B------:R-:W-:-:S08]  /*0410*/  DFMA R26, R20, R26, R20 ;  /* 0x0000001a141a722b */ /* 0x000fd00000000014 */
[----:B------:R-:W-:Y:S02]  /*0420*/  DFMA R20, -R22, R26, 1 ;  /* 0x3ff000001614742b */ /* 0x000fe4000000011a */
[----:B---3--:R-:W-:-:S06]  /*0430*/  DMUL R32, R6, R8 ;  /* 0x0000000806207228 */ /* 0x008fcc0000000000 */
[----:B------:R-:W-:-:S08]  /*0440*/  DFMA R20, R26, R20, R26 ;  /* 0x000000141a14722b */ /* 0x000fd0000000001a */
[----:B------:R-:W-:-:S08]  /*0450*/  DMUL R6, R32, R20 ;  /* 0x0000001420067228 */ /* 0x000fd00000000000 */
[----:B------:R-:W-:-:S08]  /*0460*/  DFMA R26, -R22, R6, R32 ;  /* 0x00000006161a722b */ /* 0x000fd00000000120 */
[----:B------:R-:W-:Y:S01]  /*0470*/  DFMA R6, R20, R26, R6 ;  /* 0x0000001a1406722b */ /* 0x000fe20000000006 */
[----:B------:R-:W-:-:S09]  /*0480*/  FSETP.GEU.AND P1, PT, |R33|, 6.5827683646048100446e-37, PT ;  /* 0x036000002100780b */ /* 0x000fd20003f2e200 */
[----:B------:R-:W-:-:S05]  /*0490*/  FFMA R4, RZ, R23, R7 ;  /* 0x00000017ff047223 */ /* 0x000fca0000000007 */
[----:B------:R-:W-:-:S13]  /*04a0*/  FSETP.GT.AND P0, PT, |R4|, 1.469367938527859385e-39, PT ;  /* 0x001000000400780b */ /* 0x000fda0003f04200 */
[----:B------:R-:W-:Y:S05]  /*04b0*/  @P0 BRA P1, `(.L_x_2) ;  /* 0x0000000000100947 */ /* 0x000fea0000800000 */
[----:B------:R-:W-:Y:S01]  /*04c0*/  IMAD.MOV.U32 R6, RZ, RZ, R32 ;  /* 0x000000ffff067224 */ /* 0x000fe200078e0020 */
[----:B------:R-:W-:Y:S02]  /*04d0*/  MOV R7, R33 ;  /* 0x0000002100077202 */ /* 0x000fe40000000f00 */
[----:B------:R-:W-:-:S07]  /*04e0*/  MOV R4, 0x500 ;  /* 0x0000050000047802 */ /* 0x000fce0000000f00 */
[----:B-----5:R-:W-:Y:S05]  /*04f0*/  CALL.REL.NOINC `($__internal_0_$__cuda_sm20_div_rn_f64_full) ;  /* 0x0000001800207944 */ /* 0x020fea0003c00000 */
.L_x_2:
[----:B------:R-:W-:Y:S05]  /*0500*/  BSYNC.RECONVERGENT B1 ;  /* 0x0000000000017941 */ /* 0x000fea0003800200 */
.L_x_1:
[----:B-----5:R-:W-:-:S07]  /*0510*/  DADD R26, R6, R12 ;  /* 0x00000000061a7229 */ /* 0x020fce000000000c */
[----:B------:R0:W-:Y:S04]  /*0520*/  STG.E.64 desc[UR10][R16.64], R26 ;  /* 0x0000001a10007986 */ /* 0x0001e8000c101b0a */
[----:B------:R-:W2:Y:S04]  /*0530*/  LDG.E.64 R22, desc[UR10][R18.64+-0x10] ;  /* 0xfffff00a12167981 */ /* 0x000ea8000c1e1b00 */
[----:B------:R-:W3:Y:S01]  /*0540*/  LDG.E.64 R30, desc[UR10][R30.64] ;  /* 0x0000000a1e1e7981 */ /* 0x000ee2000c1e1b00 */
[----:B------:R-:W-:Y:S01]  /*0550*/  IMAD.MOV.U32 R6, RZ, RZ, 0x1 ;  /* 0x00000001ff067424 */ /* 0x000fe200078e00ff */
[----:B------:R-:W-:Y:S01]  /*0560*/  BSSY.RECONVERGENT B1, `(.L_x_3) ;  /* 0x0000013000017945 */ /* 0x000fe20003800200 */
[----:B--2---:R-:W1:Y:S01]  /*0570*/  MUFU.RCP64H R7, R23 ;  /* 0x0000001700077308 */ /* 0x004e620000001800 */
[----:B---3--:R-:W-:-:S10]  /*0580*/  DMUL R12, R10, R30 ;  /* 0x0000001e0a0c7228 */ /* 0x008fd40000000000 */
[----:B------:R-:W-:Y:S01]  /*0590*/  FSETP.GEU.AND P1, PT, |R13|, 6.5827683646048100446e-37, PT ;  /* 0x036000000d00780b */ /* 0x000fe20003f2e200 */
[----:B-1----:R-:W-:-:S08]  /*05a0*/  DFMA R8, -R22, R6, 1 ;  /* 0x3ff000001608742b */ /* 0x002fd00000000106 */
[----:B------:R-:W-:-:S08]  /*05b0*/  DFMA R8, R8, R8, R8 ;  /* 0x000000080808722b */ /* 0x000fd00000000008 */
[----:B------:R-:W-:-:S08]  /*05c0*/  DFMA R8, R6, R8, R6 ;  /* 0x000000080608722b */ /* 0x000fd00000000006 */
[----:B------:R-:W-:-:S08]  /*05d0*/  DFMA R6, -R22, R8, 1 ;  /* 0x3ff000001606742b */ /* 0x000fd00000000108 */
[----:B------:R-:W-:-:S08]  /*05e0*/  DFMA R6, R8, R6, R8 ;  /* 0x000000060806722b */ /* 0x000fd00000000008 */
[----:B------:R-:W-:-:S08]  /*05f0*/  DMUL R8, R12, R6 ;  /* 0x000000060c087228 */ /* 0x000fd00000000000 */
[----:B------:R-:W-:-:S08]  /*0600*/  DFMA R10, -R22, R8, R12 ;  /* 0x00000008160a722b */ /* 0x000fd0000000010c */
[----:B------:R-:W-:-:S10]  /*0610*/  DFMA R6, R6, R10, R8 ;  /* 0x0000000a0606722b */ /* 0x000fd40000000008 */
[----:B------:R-:W-:-:S05]  /*0620*/  FFMA R4, RZ, R23, R7 ;  /* 0x00000017ff047223 */ /* 0x000fca0000000007 */
[----:B------:R-:W-:-:S13]  /*0630*/  FSETP.GT.AND P0, PT, |R4|, 1.469367938527859385e-39, PT ;  /* 0x001000000400780b */ /* 0x000fda0003f04200 */
[----:B0-----:R-:W-:Y:S05]  /*0640*/  @P0 BRA P1, `(.L_x_4) ;  /* 0x0000000000100947 */ /* 0x001fea0000800000 */
[----:B------:R-:W-:Y:S01]  /*0650*/  IMAD.MOV.U32 R6, RZ, RZ, R12 ;  /* 0x000000ffff067224 */ /* 0x000fe200078e000c */
[----:B------:R-:W-:Y:S01]  /*0660*/  MOV R4, 0x690 ;  /* 0x0000069000047802 */ /* 0x000fe20000000f00 */
[----:B------:R-:W-:-:S07]  /*0670*/  IMAD.MOV.U32 R7, RZ, RZ, R13 ;  /* 0x000000ffff077224 */ /* 0x000fce00078e000d */
[----:B------:R-:W-:Y:S05]  /*0680*/  CALL.REL.NOINC `($__internal_0_$__cuda_sm20_div_rn_f64_full) ;  /* 0x0000001400bc7944 */ /* 0x000fea0003c00000 */
.L_x_4:
[----:B------:R-:W-:Y:S05]  /*0690*/  BSYNC.RECONVERGENT B1 ;  /* 0x0000000000017941 */ /* 0x000fea0003800200 */
.L_x_3:
[----:B------:R-:W-:Y:S01]  /*06a0*/  DADD R14, R6, R14 ;  /* 0x00000000060e7229 */ /* 0x000fe2000000000e */
[----:B------:R-:W0:Y:S06]  /*06b0*/  LDC.64 R10, c[0x0][0x390] ;  /* 0x0000e400ff0a7b82 */ /* 0x000e2c0000000a00 */
[----:B------:R1:W-:Y:S02]  /*06c0*/  STG.E.64 desc[UR10][R16.64+0x8], R14 ;  /* 0x0000080e10007986 */ /* 0x0003e4000c101b0a */
[----:B------:R-:W2:Y:S02]  /*06d0*/  LDC.64 R12, c[0x0][0x388] ;  /* 0x0000e200ff0c7b82 */ /* 0x000ea40000000a00 */
[----:B------:R-:W3:Y:S01]  /*06e0*/  LDG.E.64 R22, desc[UR10][R18.64+-0x8] ;  /* 0xfffff80a12167981 */ /* 0x000ee2000c1e1b00 */
[----:B------:R-:W-:Y:S01]  /*06f0*/  IADD3 R29, PT, PT, R28, UR4, RZ ;  /* 0x000000041c1d7c10 */ /* 0x000fe2000fffe0ff */
[----:B------:R-:W-:-:S04]  /*0700*/  VIADD R25, R25, UR12 ;  /* 0x0000000c19197c36 */ /* 0x000fc80008000000 */
[----:B0-----:R-:W-:-:S06]  /*0710*/  IMAD.WIDE.U32 R10, R25, 0x10, R10 ;  /* 0x00000010190a7825 */ /* 0x001fcc00078e000a */
[----:B------:R-:W4:Y:S01]  /*0720*/  LDG.E.128 R8, desc[UR10][R10.64] ;  /* 0x0000000a0a087981 */ /* 0x000f22000c1e1d00 */
[----:B--2---:R-:W-:-:S05]  /*0730*/  IMAD.WIDE.U32 R30, R29, 0x8, R12 ;  /* 0x000000081d1e7825 */ /* 0x004fca00078e000c */
[----:B------:R-:W4:Y:S01]  /*0740*/  LDG.E.64 R6, desc[UR10][R30.64] ;  /* 0x0000000a1e067981 */ /* 0x000f22000c1e1b00 */
[----:B------:R-:W-:Y:S01]  /*0750*/  IMAD.MOV.U32 R20, RZ, RZ, 0x1 ;  /* 0x00000001ff147424 */ /* 0x000fe200078e00ff */
[----:B------:R-:W-:Y:S01]  /*0760*/  BSSY.RECONVERGENT B1, `(.L_x_5) ;  /* 0x0000013000017945 */ /* 0x000fe20003800200 */
[----:B---3--:R-:W0:Y:S04]  /*0770*/  MUFU.RCP64H R21, R23 ;  /* 0x0000001700157308 */ /* 0x008e280000001800 */
[----:B0-----:R-:W-:-:S08]  /*0780*/  DFMA R32, -R22, R20, 1 ;  /* 0x3ff000001620742b */ /* 0x001fd00000000114 */
[----:B------:R-:W-:-:S08]  /*0790*/  DFMA R32, R32, R32, R32 ;  /* 0x000000202020722b */ /* 0x000fd00000000020 */
[----:B------:R-:W-:-:S08]  /*07a0*/  DFMA R32, R20, R32, R20 ;  /* 0x000000201420722b */ /* 0x000fd00000000014 */
[----:B------:R-:W-:Y:S02]  /*07b0*/  DFMA R20, -R22, R32, 1 ;  /* 0x3ff000001614742b */ /* 0x000fe40000000120 */
[----:B----4-:R-:W-:-:S06]  /*07c0*/  DMUL R8, R6, R8 ;  /* 0x0000000806087228 */ /* 0x010fcc0000000000 */
[----:B------:R-:W-:-:S08]  /*07d0*/  DFMA R20, R32, R20, R32 ;  /* 0x000000142014722b */ /* 0x000fd00000000020 */
[----:B------:R-:W-:-:S08]  /*07e0*/  DMUL R6, R8, R20 ;  /* 0x0000001408067228 */ /* 0x000fd00000000000 */
[----:B------:R-:W-:-:S08]  /*07f0*/  DFMA R32, -R22, R6, R8 ;  /* 0x000000061620722b */ /* 0x000fd00000000108 */
[----:B------:R-:W-:Y:S01]  /*0800*/  DFMA R6, R20, R32, R6 ;  /* 0x000000201406722b */ /* 0x000fe20000000006 */
[----:B------:R-:W-:-:S09]  /*0810*/  FSETP.GEU.AND P1, PT, |R9|, 6.5827683646048100446e-37, PT ;  /* 0x036000000900780b */ /* 0x000fd20003f2e200 */
[----:B------:R-:W-:-:S05]  /*0820*/  FFMA R4, RZ, R23, R7 ;  /* 0x00000017ff047223 */ /* 0x000fca0000000007 */
[----:B------:R-:W-:-:S13]  /*0830*/  FSETP.GT.AND P0, PT, |R4|, 1.469367938527859385e-39, PT ;  /* 0x001000000400780b */ /* 0x000fda0003f04200 */
[----:B-1----:R-:W-:Y:S05]  /*0840*/  @P0 BRA P1, `(.L_x_6) ;  /* 0x0000000000100947 */ /* 0x002fea0000800000 */
[----:B------:R-:W-:Y:S01]  /*0850*/  IMAD.MOV.U32 R6, RZ, RZ, R8 ;  /* 0x000000ffff067224 */ /* 0x000fe200078e0008 */
[----:B------:R-:W-:Y:S02]  /*0860*/  MOV R7, R9 ;  /* 0x0000000900077202 */ /* 0x000fe40000000f00 */
[----:B------:R-:W-:-:S07]  /*0870*/  MOV R4, 0x890 ;  /* 0x0000089000047802 */ /* 0x000fce0000000f00 */
[----:B------:R-:W-:Y:S05]  /*0880*/  CALL.REL.NOINC `($__internal_0_$__cuda_sm20_div_rn_f64_full) ;  /* 0x00000014003c7944 */ /* 0x000fea0003c00000 */
.L_x_6:
[----:B------:R-:W-:Y:S05]  /*0890*/  BSYNC.RECONVERGENT B1 ;  /* 0x0000000000017941 */ /* 0x000fea0003800200 */
.L_x_5:
[----:B------:R-:W-:-:S07]  /*08a0*/  DADD R26, R26, R6 ;  /* 0x000000001a1a7229 */ /* 0x000fce0000000006 */
        /* <DEDUP_REMOVED lines=23> */
.L_x_8:
[----:B------:R-:W-:Y:S05]  /*0a20*/  BSYNC.RECONVERGENT B1 ;  /* 0x0000000000017941 */ /* 0x000fea0003800200 */
.L_x_7:
[----:B------:R-:W-:Y:S01]  /*0a30*/  DADD R14, R14, R6 ;  /* 0x000000000e0e7229 */ /* 0x000fe20000000006 */
[----:B------:R-:W0:Y:S06]  /*0a40*/  LDC.64 R10, c[0x0][0x390] ;  /* 0x0000e400ff0a7b82 */ /* 0x000e2c0000000a00 */
[----:B------:R1:W-:Y:S04]  /*0a50*/  STG.E.64 desc[UR10][R16.64+0x8], R14 ;  /* 0x0000080e10007986 */ /* 0x0003e8000c101b0a */
[----:B------:R-:W2:Y:S01]  /*0a60*/  LDG.E.64 R22, desc[UR10][R18.64] ;  /* 0x0000000a12167981 */ /* 0x000ea2000c1e1b00 */
[----:B------:R-:W-:Y:S01]  /*0a70*/  IADD3 R29, PT, PT, R29, UR4, RZ ;  /* 0x000000041d1d7c10 */ /* 0x000fe2000fffe0ff */
[----:B------:R-:W-:-:S04]  /*0a80*/  VIADD R25, R25, UR12 ;  /* 0x0000000c19197c36 */ /* 0x000fc80008000000 */
[----:B------:R-:W-:-:S05]  /*0a90*/  IMAD.WIDE.U32 R30, R29, 0x8, R12 ;  /* 0x000000081d1e7825 */ /* 0x000fca00078e000c */
[----:B------:R-:W3:Y:S01]  /*0aa0*/  LDG.E.64 R6, desc[UR10][R30.64] ;  /* 0x0000000a1e067981 */ /* 0x000ee2000c1e1b00 */
[----:B0-----:R-:W-:-:S06]  /*0ab0*/  IMAD.WIDE.U32 R10, R25, 0x10, R10 ;  /* 0x00000010190a7825 */ /* 0x001fcc00078e000a */
[----:B------:R-:W3:Y:S01]  /*0ac0*/  LDG.E.128 R8, desc[UR10][R10.64] ;  /* 0x0000000a0a087981 */ /* 0x000ee2000c1e1d00 */
        /* <DEDUP_REMOVED lines=20> */
.L_x_10:
[----:B------:R-:W-:Y:S05]  /*0c10*/  BSYNC.RECONVERGENT B1 ;  /* 0x0000000000017941 */ /* 0x000fea0003800200 */
.L_x_9:
        /* <DEDUP_REMOVED lines=24> */
.L_x_12:
[----:B------:R-:W-:Y:S05]  /*0da0*/  BSYNC.RECONVERGENT B1 ;  /* 0x0000000000017941 */ /* 0x000fea0003800200 */
.L_x_11:
        /* <DEDUP_REMOVED lines=30> */
.L_x_14:
[----:B------:R-:W-:Y:S05]  /*0f90*/  BSYNC.RECONVERGENT B1 ;  /* 0x0000000000017941 */ /* 0x000fea0003800200 */
.L_x_13:
        /* <DEDUP_REMOVED lines=24> */
.L_x_16:
[----:B------:R-:W-:Y:S05]  /*1120*/  BSYNC.RECONVERGENT B1 ;  /* 0x0000000000017941 */ /* 0x000fea0003800200 */
.L_x_15:
[----:B------:R-:W-:Y:S01]  /*1130*/  DADD R14, R14, R6 ;  /* 0x000000000e0e7229 */ /* 0x000fe20000000006 */
[----:B------:R-:W-:Y:S01]  /*1140*/  UIADD3 UR8, UPT, UPT, UR8, 0x4, URZ ;  /* 0x0000000408087890 */ /* 0x000fe2000fffe0ff */
[----:B------:R-:W-:Y:S01]  /*1150*/  IADD3 R18, P0, PT, R18, 0x20, RZ ;  /* 0x0000002012127810 */ /* 0x000fe20007f1e0ff */
[----:B------:R-:W-:Y:S02]  /*1160*/  VIADD R5, R5, 0x4 ;  /* 0x0000000405057836 */ /* 0x000fe40000000000 */
[----:B------:R-:W-:Y:S01]  /*1170*/  UISETP.NE.AND UP0, UPT, UR8, URZ, UPT ;  /* 0x000000ff0800728c */ /* 0x000fe2000bf05270 */
[----:B------:R-:W-:Y:S01]  /*1180*/  IADD3.X R19, PT, PT, RZ, R19, RZ, P0, !PT ;  /* 0x00000013ff137210 */ /* 0x000fe200007fe4ff */
[----:B------:R0:W-:Y:S07]  /*1190*/  STG.E.64 desc[UR10][R16.64+0x8], R14 ;  /* 0x0000080e10007986 */ /* 0x0001ee000c101b0a */
[----:B------:R-:W-:Y:S05]  /*11a0*/  BRA.U UP0, `(.L_x_17) ;  /* 0xfffffff100607547 */ /* 0x000fea000b83ffff */
.L_x_0:
[----:B------:R-:W1:Y:S02]  /*11b0*/  LDC R4, c[0x0][0x3a0] ;  /* 0x0000e800ff047b82 */ /* 0x000e640000000800 */
[----:B-1----:R-:W-:-:S13]  /*11c0*/  LOP3.LUT P0, R4, R4, 0x3, RZ, 0xc0, !PT ;  /* 0x0000000304047812 */ /* 0x002fda000780c0ff */
[----:B------:R-:W-:Y:S05]  /*11d0*/  @!P0 EXIT ;  /* 0x000000000000894d */ /* 0x000fea0003800000 */
[----:B------:R-:W-:-:S13]  /*11e0*/  ISETP.NE.AND P0, PT, R4, 0x1, PT ;  /* 0x000000010400780c */ /* 0x000fda0003f05270 */
[----:B------:R-:W-:Y:S05]  /*11f0*/  @!P0 BRA `(.L_x_18) ;  /* 0x0000000400dc8947 */ /* 0x000fea0003800000 */
[----:B------:R-:W1:Y:S01]  /*1200*/  LDC.64 R26, c[0x0][0x398] ;  /* 0x0000e600ff1a7b82 */ /* 0x000e620000000a00 */
[----:B------:R-:W2:Y:S07]  /*1210*/  LDCU UR5, c[0x0][0x3ac] ;  /* 0x00007580ff0577ac */ /* 0x000eae0008000800 */
[----:B------:R-:W3:Y:S08]  /*1220*/  LDC.64 R8, c[0x0][0x390] ;  /* 0x0000e400ff087b82 */ /* 0x000ef00000000a00 */
[----:B------:R-:W4:Y:S01]  /*1230*/  LDC.64 R28, c[0x0][0x388] ;  /* 0x0000e200ff1c7b82 */ /* 0x000f220000000a00 */
[----:B-1----:R-:W-:-:S05]  /*1240*/  IMAD.WIDE.U32 R26, R3, 0x8, R26 ;  /* 0x00000008031a7825 */ /* 0x002fca00078e001a */
[----:B------:R-:W4:Y:S01]  /*1250*/  LDG.E.64 R22, desc[UR10][R26.64] ;  /* 0x0000000a1a167981 */ /* 0x000f22000c1e1b00 */
[C---:B--2---:R-:W-:Y:S02]  /*1260*/  IMAD R18, R3.reuse, UR5, R2 ;  /* 0x0000000503127c24 */ /* 0x044fe4000f8e0202 */
[----:B------:R-:W-:Y:S02]  /*1270*/  IMAD R5, R3, UR4, R0 ;  /* 0x0000000403057c24 */ /* 0x000fe4000f8e0200 */
[----:B---3--:R-:W-:-:S04]  /*1280*/  IMAD.WIDE.U32 R8, R18, 0x10, R8 ;  /* 0x0000001012087825 */ /* 0x008fc800078e0008 */
[----:B----4-:R-:W-:Y:S02]  /*1290*/  IMAD.WIDE.U32 R28, R5, 0x8, R28 ;  /* 0x00000008051c7825 */ /* 0x010fe400078e001c */
[----:B------:R-:W2:Y:S04]  /*12a0*/  LDG.E.128 R8, desc[UR10][R8.64] ;  /* 0x0000000a08087981 */ /* 0x000ea8000c1e1d00 */
[----:B------:R-:W2:Y:S01]  /*12b0*/  LDG.E.64 R6, desc[UR10][R28.64] ;  /* 0x0000000a1c067981 */ /* 0x000ea2000c1e1b00 */
[----:B------:R-:W-:Y:S01]  /*12c0*/  IMAD.MOV.U32 R20, RZ, RZ, 0x1 ;  /* 0x00000001ff147424 */ /* 0x000fe200078e00ff */
[----:B------:R-:W-:Y:S01]  /*12d0*/  BSSY.RECONVERGENT B1, `(.L_x_19) ;  /* 0x0000013000017945 */ /* 0x000fe20003800200 */
[----:B------:R-:W1:Y:S04]  /*12e0*/  MUFU.RCP64H R21, R23 ;  /* 0x0000001700157308 */ /* 0x000e680000001800 */
[----:B-1----:R-:W-:-:S08]  /*12f0*/  DFMA R24, -R22, R20, 1 ;  /* 0x3ff000001618742b */ /* 0x002fd00000000114 */
[----:B------:R-:W-:-:S08]  /*1300*/  DFMA R24, R24, R24, R24 ;  /* 0x000000181818722b */ /* 0x000fd00000000018 */
[----:B------:R-:W-:-:S08]  /*1310*/  DFMA R24, R20, R24, R20 ;  /* 0x000000181418722b */ /* 0x000fd00000000014 */
[----:B------:R-:W-:Y:S02]  /*1320*/  DFMA R20, -R22, R24, 1 ;  /* 0x3ff000001614742b */ /* 0x000fe40000000118 */
[----:B--2---:R-:W-:-:S06]  /*1330*/  DMUL R30, R6, R8 ;  /* 0x00000008061e7228 */ /* 0x004fcc0000000000 */
        /* <DEDUP_REMOVED lines=11> */
[----:B0----5:R-:W-:Y:S05]  /*13f0*/  CALL.REL.NOINC `($__internal_0_$__cuda_sm20_div_rn_f64_full) ;  /* 0x0000000800607944 */ /* 0x021fea0003c00000 */
.L_x_20:
[----:B------:R-:W-:Y:S05]  /*1400*/  BSYNC.RECONVERGENT B1 ;  /* 0x0000000000017941 */ /* 0x000fea0003800200 */
.L_x_19:
[----:B-----5:R-:W-:-:S07]  /*1410*/  DADD R12, R12, R6 ;  /* 0x000000000c0c7229 */ /* 0x020fce0000000006 */
[----:B------:R1:W-:Y:S04]  /*1420*/  STG.E.64 desc[UR10][R16.64], R12 ;  /* 0x0000000c10007986 */ /* 0x0003e8000c101b0a */
[----:B------:R-:W2:Y:S04]  /*1430*/  LDG.E.64 R22, desc[UR10][R26.64] ;  /* 0x0000000a1a167981 */ /* 0x000ea8000c1e1b00 */
[----:B------:R-:W3:Y:S01]  /*1440*/  LDG.E.64 R28, desc[UR10][R28.64] ;  /* 0x0000000a1c1c7981 */ /* 0x000ee2000c1e1b00 */
[----:B------:R-:W-:Y:S01]  /*1450*/  IMAD.MOV.U32 R6, RZ, RZ, 0x1 ;  /* 0x00000001ff067424 */ /* 0x000fe200078e00ff */
[----:B------:R-:W-:Y:S01]  /*1460*/  BSSY.RECONVERGENT B1, `(.L_x_21) ;  /* 0x0000013000017945 */ /* 0x000fe20003800200 */
[----:B--2---:R-:W2:Y:S01]  /*1470*/  MUFU.RCP64H R7, R23 ;  /* 0x0000001700077308 */ /* 0x004ea20000001800 */
[----:B---3--:R-:W-:-:S10]  /*1480*/  DMUL R20, R10, R28 ;  /* 0x0000001c0a147228 */ /* 0x008fd40000000000 */
[----:B------:R-:W-:Y:S01]  /*1490*/  FSETP.GEU.AND P1, PT, |R21|, 6.5827683646048100446e-37, PT ;  /* 0x036000001500780b */ /* 0x000fe20003f2e200 */
[----:B--2---:R-:W-:-:S08]  /*14a0*/  DFMA R8, -R22, R6, 1 ;  /* 0x3ff000001608742b */ /* 0x004fd00000000106 */
        /* <DEDUP_REMOVED lines=9> */
[----:B-1----:R-:W-:Y:S05]  /*1540*/  @P0 BRA P1, `(.L_x_22) ;  /* 0x0000000000100947 */ /* 0x002fea0000800000 */
[----:B------:R-:W-:Y:S01]  /*1550*/  IMAD.MOV.U32 R6, RZ, RZ, R20 ;  /* 0x000000ffff067224 */ /* 0x000fe200078e0014 */
[----:B------:R-:W-:Y:S01]  /*1560*/  MOV R4, 0x1590 ;  /* 0x0000159000047802 */ /* 0x000fe20000000f00 */
[----:B------:R-:W-:-:S07]  /*1570*/  IMAD.MOV.U32 R7, RZ, RZ, R21 ;  /* 0x000000ffff077224 */ /* 0x000fce00078e0015 */
[----:B0-----:R-:W-:Y:S05]  /*1580*/  CALL.REL.NOINC `($__internal_0_$__cuda_sm20_div_rn_f64_full) ;  /* 0x0000000400fc7944 */ /* 0x001fea0003c00000 */
.L_x_22:
[----:B------:R-:W-:Y:S05]  /*1590*/  BSYNC.RECONVERGENT B1 ;  /* 0x0000000000017941 */ /* 0x000fea0003800200 */
.L_x_21:
[----:B0-----:R-:W-:Y:S01]  /*15a0*/  DADD R14, R14, R6 ;  /* 0x000000000e0e7229 */ /* 0x001fe20000000006 */
[----:B------:R-:W0:Y:S01]  /*15b0*/  LDC.64 R8, c[0x0][0x390] ;  /* 0x0000e400ff087b82 */ /* 0x000e220000000a00 */
[----:B------:R-:W1:Y:S05]  /*15c0*/  LDCU UR5, c[0x0][0x3ac] ;  /* 0x00007580ff0577ac */ /* 0x000e6a0008000800 */
[----:B------:R2:W-:Y:S02]  /*15d0*/  STG.E.64 desc[UR10][R16.64+0x8], R14 ;  /* 0x0000080e10007986 */ /* 0x0005e4000c101b0a */
[----:B------:R-:W3:Y:S02]  /*15e0*/  LDC.64 R6, c[0x0][0x388] ;  /* 0x0000e200ff067b82 */ /* 0x000ee40000000a00 */
[----:B------:R-:W4:Y:S01]  /*15f0*/  LDG.E.64 R22, desc[UR10][R26.64+0x8] ;  /* 0x0000080a1a167981 */ /* 0x000f22000c1e1b00 */
[----:B------:R-:W-:Y:S01]  /*1600*/  IADD3 R19, PT, PT, R5, UR4, RZ ;  /* 0x0000000405137c10 */ /* 0x000fe2000fffe0ff */
[----:B-1----:R-:W-:-:S04]  /*1610*/  VIADD R5, R18, UR5 ;  /* 0x0000000512057c36 */ /* 0x002fc80008000000 */
[----:B0-----:R-:W-:-:S06]  /*1620*/  IMAD.WIDE.U32 R8, R5, 0x10, R8 ;  /* 0x0000001005087825 */ /* 0x001fcc00078e0008 */
[----:B------:R-:W5:Y:S01]  /*1630*/  LDG.E.128 R8, desc[UR10][R8.64] ;  /* 0x0000000a08087981 */ /* 0x000f62000c1e1d00 */
[----:B---3--:R-:W-:-:S05]  /*1640*/  IMAD.WIDE.U32 R18, R19, 0x8, R6 ;  /* 0x0000000813127825 */ /* 0x008fca00078e0006 */
[----:B------:R-:W5:Y:S01]  /*1650*/  LDG.E.64 R4, desc[UR10][R18.64] ;  /* 0x0000000a12047981 */ /* 0x000f62000c1e1b00 */
[----:B------:R-:W-:Y:S01]  /*1660*/  IMAD.MOV.U32 R6, RZ, RZ, 0x1 ;  /* 0x00000001ff067424 */ /* 0x000fe200078e00ff */
[----:B------:R-:W-:Y:S01]  /*1670*/  BSSY.RECONVERGENT B1, `(.L_x_23) ;  /* 0x0000013000017945 */ /* 0x000fe20003800200 */
[----:B----4-:R-:W0:Y:S04]  /*1680*/  MUFU.RCP64H R7, R23 ;  /* 0x0000001700077308 */ /* 0x010e280000001800 */
[----:B0-----:R-:W-:-:S08]  /*1690*/  DFMA R20, -R22, R6, 1 ;  /* 0x3ff000001614742b */ /* 0x001fd00000000106 */
[----:B------:R-:W-:-:S08]  /*16a0*/  DFMA R20, R20, R20, R20 ;  /* 0x000000141414722b */ /* 0x000fd00000000014 */
[----:B------:R-:W-:-:S08]  /*16b0*/  DFMA R20, R6, R20, R6 ;  /* 0x000000140614722b */ /* 0x000fd00000000006 */
[----:B------:R-:W-:Y:S02]  /*16c0*/  DFMA R6, -R22, R20, 1 ;  /* 0x3ff000001606742b */ /* 0x000fe40000000114 */
[----:B-----5:R-:W-:-:S06]  /*16d0*/  DMUL R24, R4, R8 ;  /* 0x0000000804187228 */ /* 0x020fcc0000000000 */
[----:B------:R-:W-:-:S08]  /*16e0*/  DFMA R6, R20, R6, R20 ;  /* 0x000000061406722b */ /* 0x000fd00000000014 */
[----:B------:R-:W-:-:S08]  /*16f0*/  DMUL R4, R24, R6 ;  /* 0x0000000618047228 */ /* 0x000fd00000000000 */
[----:B------:R-:W-:-:S08]  /*1700*/  DFMA R20, -R22, R4, R24 ;  /* 0x000000041614722b */ /* 0x000fd00000000118 */
[----:B------:R-:W-:Y:S01]  /*1710*/  DFMA R6, R6, R20, R4 ;  /* 0x000000140606722b */ /* 0x000fe20000000004 */
[----:B------:R-:W-:-:S09]  /*1720*/  FSETP.GEU.AND P1, PT, |R25|, 6.5827683646048100446e-37, PT ;  /* 0x036000001900780b */ /* 0x000fd20003f2e200 */
[----:B------:R-:W-:-:S05]  /*1730*/  FFMA R4, RZ, R23, R7 ;  /* 0x00000017ff047223 */ /* 0x000fca0000000007 */
[----:B------:R-:W-:-:S13]  /*1740*/  FSETP.GT.AND P0, PT, |R4|, 1.469367938527859385e-39, PT ;  /* 0x001000000400780b */ /* 0x000fda0003f04200 */
[----:B--2---:R-:W-:Y:S05]  /*1750*/  @P0 BRA P1, `(.L_x_24) ;  /* 0x0000000000100947 */ /* 0x004fea0000800000 */
[----:B------:R-:W-:Y:S01]  /*1760*/  IMAD.MOV.U32 R6, RZ, RZ, R24 ;  /* 0x000000ffff067224 */ /* 0x000fe200078e0018 */
[----:B------:R-:W-:Y:S02]  /*1770*/  MOV R7, R25 ;  /* 0x0000001900077202 */ /* 0x000fe40000000f00 */
[----:B------:R-:W-:-:S07]  /*1780*/  MOV R4, 0x17a0 ;  /* 0x000017a000047802 */ /* 0x000fce0000000f00 */
[----:B------:R-:W-:Y:S05]  /*1790*/  CALL.REL.NOINC `($__internal_0_$__cuda_sm20_div_rn_f64_full) ;  /* 0x0000000400787944 */ /* 0x000fea0003c00000 */
.L_x_24:
[----:B------:R-:W-:Y:S05]  /*17a0*/  BSYNC.RECONVERGENT B1 ;  /* 0x0000000000017941 */ /* 0x000fea0003800200 */
.L_x_23:
        /* <DEDUP_REMOVED lines=24> */
.L_x_26:
[----:B------:R-:W-:Y:S05]  /*1930*/  BSYNC.RECONVERGENT B1 ;  /* 0x0000000000017941 */ /* 0x000fea0003800200 */
.L_x_25:
[----:B------:R-:W-:Y:S01]  /*1940*/  DADD R14, R14, R6 ;  /* 0x000000000e0e7229 */ /* 0x000fe20000000006 */
[----:B------:R-:W-:-:S06]  /*1950*/  IADD3 R3, PT, PT, R3, 0x2, RZ ;  /* 0x0000000203037810 */ /* 0x000fcc0007ffe0ff */
[----:B------:R1:W-:Y:S04]  /*1960*/  STG.E.64 desc[UR10][R16.64+0x8], R14 ;  /* 0x0000080e10007986 */ /* 0x0003e8000c101b0a */
.L_x_18:
[----:B------:R-:W2:Y:S02]  /*1970*/  LDC R4, c[0x0][0x3a0] ;  /* 0x0000e800ff047b82 */ /* 0x000ea40000000800 */
[----:B--2---:R-:W-:-:S04]  /*1980*/  LOP3.LUT R4, R4, 0x1, RZ, 0xc0, !PT ;  /* 0x0000000104047812 */ /* 0x004fc800078ec0ff */
[----:B------:R-:W-:-:S13]  /*1990*/  ISETP.NE.U32.AND P0, PT, R4, 0x1, PT ;  /* 0x000000010400780c */ /* 0x000fda0003f05070 */
[----:B------:R-:W-:Y:S05]  /*19a0*/  @P0 EXIT ;  /* 0x000000000000094d */ /* 0x000fea0003800000 */
[----:B------:R-:W2:Y:S01]  /*19b0*/  LDC.64 R18, c[0x0][0x398] ;  /* 0x0000e600ff127b82 */ /* 0x000ea20000000a00 */
[----:B------:R-:W3:Y:S07]  /*19c0*/  LDCU UR5, c[0x0][0x3ac] ;  /* 0x00007580ff0577ac */ /* 0x000eee0008000800 */
[----:B------:R-:W4:Y:S08]  /*19d0*/  LDC.64 R8, c[0x0][0x390] ;  /* 0x0000e400ff087b82 */ /* 0x000f300000000a00 */
[----:B------:R-:W0:Y:S01]  /*19e0*/  LDC.64 R4, c[0x0][0x388] ;  /* 0x0000e200ff047b82 */ /* 0x000e220000000a00 */
[----:B--2---:R-:W-:-:S05]  /*19f0*/  IMAD.WIDE.U32 R18, R3, 0x8, R18 ;  /* 0x0000000803127825 */ /* 0x004fca00078e0012 */
[----:B------:R-:W2:Y:S01]  /*1a00*/  LDG.E.64 R22, desc[UR10][R18.64] ;  /* 0x0000000a12167981 */ /* 0x000ea2000c1e1b00 */
[C---:B---3--:R-:W-:Y:S02]  /*1a10*/  IMAD R11, R3.reuse, UR5, R2 ;  /* 0x00000005030b7c24 */ /* 0x048fe4000f8e0202 */
[----:B------:R-:W-:Y:S02]  /*1a20*/  IMAD R7, R3, UR4, R0 ;  /* 0x0000000403077c24 */ /* 0x000fe4000f8e0200 */
[----:B----4-:R-:W-:-:S04]  /*1a30*/  IMAD.WIDE.U32 R8, R11, 0x10, R8 ;  /* 0x000000100b087825 */ /* 0x010fc800078e0008 */
[----:B0-----:R-:W-:Y:S02]  /*1a40*/  IMAD.WIDE.U32 R2, R7, 0x8, R4 ;  /* 0x0000000807027825 */ /* 0x001fe400078e0004 */
[----:B------:R-:W3:Y:S04]  /*1a50*/  LDG.E.128 R8, desc[UR10][R8.64] ;  /* 0x0000000a08087981 */ /* 0x000ee8000c1e1d00 */
        /* <DEDUP_REMOVED lines=18> */
[----:B------:R-:W-:Y:S01]  /*1b80*/  MOV R4, 0x1bb0 ;  /* 0x00001bb000047802 */ /* 0x000fe20000000f00 */
[----:B------:R-:W-:-:S07]  /*1b90*/  IMAD.MOV.U32 R7, RZ, RZ, R25 ;  /* 0x000000ffff077224 */ /* 0x000fce00078e0019 */
[----:B-1---5:R-:W-:Y:S05]  /*1ba0*/  CALL.REL.NOINC `($__internal_0_$__cuda_sm20_div_rn_f64_full) ;  /* 0x0000000000747944 */ /* 0x022fea0003c00000 */
.L_x_28:
[----:B------:R-:W-:Y:S05]  /*1bb0*/  BSYNC.RECONVERGENT B1 ;  /* 0x0000000000017941 */ /* 0x000fea0003800200 */
.L_x_27:
[----:B-----5:R-:W-:-:S07]  /*1bc0*/  DADD R6, R6, R12 ;  /* 0x0000000006067229 */ /* 0x020fce000000000c */
[----:B------:R0:W-:Y:S04]  /*1bd0*/  STG.E.64 desc[UR10][R16.64], R6 ;  /* 0x0000000610007986 */ /* 0x0001e8000c101b0a */
[----:B------:R-:W2:Y:S04]  /*1be0*/  LDG.E.64 R22, desc[UR10][R18.64] ;  /* 0x0000000a12167981 */ /* 0x000ea8000c1e1b00 */
[----:B------:R-:W3:Y:S01]  /*1bf0*/  LDG.E.64 R2, desc[UR10][R2.64] ;  /* 0x0000000a02027981 */ /* 0x000ee2000c1e1b00 */
[----:B------:R-:W-:Y:S01]  /*1c00*/  MOV R4, 0x1 ;  /* 0x0000000100047802 */ /* 0x000fe20000000f00 */
        /* <DEDUP_REMOVED lines=9> */
[----:B0-----:R-:W-:-:S08]  /*1ca0*/  DMUL R6, R10, R4 ;  /* 0x000000040a067228 */ /* 0x001fd00000000000 */
[----:B------:R-:W-:-:S08]  /*1cb0*/  DFMA R8, -R22, R6, R10 ;  /* 0x000000061608722b */ /* 0x000fd0000000010a */
[----:B------:R-:W-:-:S10]  /*1cc0*/  DFMA R6, R4, R8, R6 ;  /* 0x000000080406722b */ /* 0x000fd40000000006 */
[----:B------:R-:W-:-:S05]  /*1cd0*/  FFMA R0, RZ, R23, R7 ;  /* 0x00000017ff007223 */ /* 0x000fca0000000007 */
[----:B------:R-:W-:-:S13]  /*1ce0*/  FSETP.GT.AND P0, PT, |R0|, 1.469367938527859385e-39, PT ;  /* 0x001000000000780b */ /* 0x000fda0003f04200 */
[----:B------:R-:W-:Y:S05]  /*1cf0*/  @P0 BRA P1, `(.L_x_30) ;  /* 0x0000000000100947 */ /* 0x000fea0000800000 */
[----:B------:R-:W-:Y:S01]  /*1d00*/  IMAD.MOV.U32 R6, RZ, RZ, R10 ;  /* 0x000000ffff067224 */ /* 0x000fe200078e000a */
[----:B------:R-:W-:Y:S01]  /*1d10*/  MOV R4, 0x1d40 ;  /* 0x00001d4000047802 */ /* 0x000fe20000000f00 */
[----:B------:R-:W-:-:S07]  /*1d20*/  IMAD.MOV.U32 R7, RZ, RZ, R11 ;  /* 0x000000ffff077224 */ /* 0x000fce00078e000b */
[----:B-1----:R-:W-:Y:S05]  /*1d30*/  CALL.REL.NOINC `($__internal_0_$__cuda_sm20_div_rn_f64_full) ;  /* 0x0000000000107944 */ /* 0x002fea0003c00000 */
.L_x_30:
[----:B------:R-:W-:Y:S05]  /*1d40*/  BSYNC.RECONVERGENT B1 ;  /* 0x0000000000017941 */ /* 0x000fea0003800200 */
.L_x_29:
[----:B------:R-:W-:-:S07]  /*1d50*/  DADD R6, R6, R14 ;  /* 0x0000000006067229 */ /* 0x000fce000000000e */
[----:B------:R-:W-:Y:S01]  /*1d60*/  STG.E.64 desc[UR10][R16.64+0x8], R6 ;  /* 0x0000080610007986 */ /* 0x000fe2000c101b0a */
[----:B------:R-:W-:Y:S05]  /*1d70*/  EXIT ;  /* 0x000000000000794d */ /* 0x000fea0003800000 */
        .weak           $__internal_0_$__cuda_sm20_div_rn_f64_full
        .type           $__internal_0_$__cuda_sm20_div_rn_f64_full,@function
        .size           $__internal_0_$__cuda_sm20_div_rn_f64_full,(.L_x_37 - $__internal_0_$__cuda_sm20_div_rn_f64_full)
$__internal_0_$__cuda_sm20_div_rn_f64_full:
[----:B------:R-:W-:Y:S01]  /*1d80*/  MOV R33, R7 ;  /* 0x0000000700217202 */ /* 0x000fe20000000f00 */
[----:B------:R-:W-:Y:S01]  /*1d90*/  IMAD.MOV.U32 R32, RZ, RZ, R6 ;  /* 0x000000ffff207224 */ /* 0x000fe200078e0006 */
[----:B------:R-:W-:Y:S01]  /*1da0*/  FSETP.GEU.AND P0, PT, |R23|, 1.469367938527859385e-39, PT ;  /* 0x001000001700780b */ /* 0x000fe20003f0e200 */
[----:B------:R-:W-:Y:S01]  /*1db0*/  IMAD.MOV.U32 R34, RZ, RZ, 0x1 ;  /* 0x00000001ff227424 */ /* 0x000fe200078e00ff */
[----:B------:R-:W-:Y:S01]  /*1dc0*/  FSETP.GEU.AND P2, PT, |R33|, 1.469367938527859385e-39, PT ;  /* 0x001000002100780b */ /* 0x000fe20003f4e200 */
[----:B------:R-:W-:Y:S01]  /*1dd0*/  IMAD.MOV.U32 R36, RZ, RZ, R32 ;  /* 0x000000ffff247224 */ /* 0x000fe200078e0020 */
[----:B------:R-:W-:Y:S01]  /*1de0*/  LOP3.LUT R20, R23, 0x800fffff, RZ, 0xc0, !PT ;  /* 0x800fffff17147812 */ /* 0x000fe200078ec0ff */
[----:B------:R-:W-:Y:S01]  /*1df0*/  BSSY.RECONVERGENT B0, `(.L_x_31) ;  /* 0x0000057000007945 */ /* 0x000fe20003800200 */
[----:B------:R-:W-:Y:S02]  /*1e00*/  LOP3.LUT R6, R33, 0x7ff00000, RZ, 0xc0, !PT ;  /* 0x7ff0000021067812 */ /* 0x000fe400078ec0ff */
[----:B------:R-:W-:Y:S01]  /*1e10*/  LOP3.LUT R21, R20, 0x3ff00000, RZ, 0xfc, !PT ;  /* 0x3ff0000014157812 */ /* 0x000fe200078efcff */
[----:B------:R-:W-:Y:S01]  /*1e20*/  IMAD.MOV.U32 R20, RZ, RZ, R22 ;  /* 0x000000ffff147224 */ /* 0x000fe200078e0016 */
[----:B------:R-:W-:-:S03]  /*1e30*/  LOP3.LUT R9, R23, 0x7ff00000, RZ, 0xc0, !PT ;  /* 0x7ff0000017097812 */ /* 0x000fc600078ec0ff */
[----:B------:R-:W-:Y:S01]  /*1e40*/  @!P0 DMUL R20, R22, 8.98846567431157953865e+307 ;  /* 0x7fe0000016148828 */ /* 0x000fe20000000000 */
[C---:B------:R-:W-:Y:S02]  /*1e50*/  ISETP.GE.U32.AND P1, PT, R6.reuse, R9, PT ;  /* 0x000000090600720c */ /* 0x040fe40003f26070 */
[----:B------:R-:W-:Y:S02]  /*1e60*/  @!P2 LOP3.LUT R7, R23, 0x7ff00000, RZ, 0xc0, !PT ;  /* 0x7ff000001707a812 */ /* 0x000fe400078ec0ff */
[----:B------:R-:W-:Y:S01]  /*1e70*/  @!P2 MOV R38, RZ ;  /* 0x000000ff0026a202 */ /* 0x000fe20000000f00 */
[----:B------:R-:W0:Y:S01]  /*1e80*/  MUFU.RCP64H R35, R21 ;  /* 0x0000001500237308 */ /* 0x000e220000001800 */
[----:B------:R-:W-:Y:S01]  /*1e90*/  @!P2 ISETP.GE.U32.AND P3, PT, R6, R7, PT ;  /* 0x000000070600a20c */ /* 0x000fe20003f66070 */
[----:B------:R-:W-:Y:S02]  /*1ea0*/  IMAD.MOV.U32 R7, RZ, RZ, 0x1ca00000 ;  /* 0x1ca00000ff077424 */ /* 0x000fe400078e00ff */
[----:B------:R-:W-:-:S03]  /*1eb0*/  @!P0 LOP3.LUT R9, R21, 0x7ff00000, RZ, 0xc0, !PT ;  /* 0x7ff0000015098812 */ /* 0x000fc600078ec0ff */
[C---:B------:R-:W-:Y:S02]  /*1ec0*/  @!P2 SEL R24, R7.reuse, 0x63400000, !P3 ;  /* 0x634000000718a807 */ /* 0x040fe40005800000 */
[----:B------:R-:W-:Y:S02]  /*1ed0*/  SEL R8, R7, 0x63400000, !P1 ;  /* 0x6340000007087807 */ /* 0x000fe40004800000 */
[--C-:B------:R-:W-:Y:S02]  /*1ee0*/  @!P2 LOP3.LUT R24, R24, 0x80000000, R33.reuse, 0xf8, !PT ;  /* 0x800000001818a812 */ /* 0x100fe400078ef821 */
[----:B------:R-:W-:Y:S01]  /*1ef0*/  LOP3.LUT R37, R8, 0x800fffff, R33, 0xf8, !PT ;  /* 0x800fffff08257812 */ /* 0x000fe200078ef821 */
[----:B------:R-:W-:Y:S01]  /*1f00*/  IMAD.MOV.U32 R8, RZ, RZ, R6 ;  /* 0x000000ffff087224 */ /* 0x000fe200078e0006 */
[----:B------:R-:W-:-:S06]  /*1f10*/  @!P2 LOP3.LUT R39, R24, 0x100000, RZ, 0xfc, !PT ;  /* 0x001000001827a812 */ /* 0x000fcc00078efcff */
[----:B------:R-:W-:Y:S02]  /*1f20*/  @!P2 DFMA R36, R36, 2, -R38 ;  /* 0x400000002424a82b */ /* 0x000fe40000000826 */
[----:B0-----:R-:W-:-:S08]  /*1f30*/  DFMA R38, R34, -R20, 1 ;  /* 0x3ff000002226742b */ /* 0x001fd00000000814 */
[----:B------:R-:W-:Y:S01]  /*1f40*/  DFMA R38, R38, R38, R38 ;  /* 0x000000262626722b */ /* 0x000fe20000000026 */
[----:B------:R-:W-:-:S05]  /*1f50*/  @!P2 LOP3.LUT R8, R37, 0x7ff00000, RZ, 0xc0, !PT ;  /* 0x7ff000002508a812 */ /* 0x000fca00078ec0ff */
[----:B------:R-:W-:Y:S02]  /*1f60*/  VIADD R24, R8, 0xffffffff ;  /* 0xffffffff08187836 */ /* 0x000fe40000000000 */
[----:B------:R-:W-:-:S03]  /*1f70*/  DFMA R34, R34, R38, R34 ;  /* 0x000000262222722b */ /* 0x000fc60000000022 */
[----:B------:R-:W-:Y:S02]  /*1f80*/  ISETP.GT.U32.AND P0, PT, R24, 0x7feffffe, PT ;  /* 0x7feffffe1800780c */ /* 0x000fe40003f04070 */
[----:B------:R-:W-:-:S03]  /*1f90*/  IADD3 R24, PT, PT, R9, -0x1, RZ ;  /* 0xffffffff09187810 */ /* 0x000fc60007ffe0ff */
[----:B------:R-:W-:Y:S01]  /*1fa0*/  DFMA R40, R34, -R20, 1 ;  /* 0x3ff000002228742b */ /* 0x000fe20000000814 */
[----:B------:R-:W-:-:S07]  /*1fb0*/  ISETP.GT.U32.OR P0, PT, R24, 0x7feffffe, P0 ;  /* 0x7feffffe1800780c */ /* 0x000fce0000704470 */
[----:B------:R-:W-:-:S08]  /*1fc0*/  DFMA R40, R34, R40, R34 ;  /* 0x000000282228722b */ /* 0x000fd00000000022 */
[----:B------:R-:W-:-:S08]  /*1fd0*/  DMUL R38, R40, R36 ;  /* 0x0000002428267228 */ /* 0x000fd00000000000 */
[----:B------:R-:W-:-:S08]  /*1fe0*/  DFMA R34, R38, -R20, R36 ;  /* 0x800000142622722b */ /* 0x000fd00000000024 */
[----:B------:R-:W-:Y:S01]  /*1ff0*/  DFMA R34, R40, R34, R38 ;  /* 0x000000222822722b */ /* 0x000fe20000000026 */
[----:B------:R-:W-:Y:S10]  /*2000*/  @P0 BRA `(.L_x_32) ;  /* 0x0000000000740947 */ /* 0x000ff40003800000 */
[----:B------:R-:W-:Y:S02]  /*2010*/  LOP3.LUT R9, R23, 0x7ff00000, RZ, 0xc0, !PT ;  /* 0x7ff0000017097812 */ /* 0x000fe400078ec0ff */
[----:B------:R-:W-:Y:S02]  /*2020*/  MOV R8, RZ ;  /* 0x000000ff00087202 */ /* 0x000fe40000000f00 */
[CC--:B------:R-:W-:Y:S02]  /*2030*/  ISETP.GE.U32.AND P0, PT, R6.reuse, R9.reuse, PT ;  /* 0x000000090600720c */ /* 0x0c0fe40003f06070 */
[----:B------:R-:W-:Y:S02]  /*2040*/  VIADDMNMX R6, R6, -R9, 0xb9600000, !PT ;  /* 0xb960000006067446 */ /* 0x000fe40007800909 */
[----:B------:R-:W-:Y:S02]  /*2050*/  SEL R7, R7, 0x63400000, !P0 ;  /* 0x6340000007077807 */ /* 0x000fe40004000000 */
[----:B------:R-:W-:-:S05]  /*2060*/  VIMNMX R6, PT, PT, R6, 0x46a00000, PT ;  /* 0x46a0000006067848 */ /* 0x000fca0003fe0100 */
[----:B------:R-:W-:-:S04]  /*2070*/  IMAD.IADD R6, R6, 0x1, -R7 ;  /* 0x0000000106067824 */ /* 0x000fc800078e0a07 */
[----:B------:R-:W-:-:S06]  /*2080*/  VIADD R9, R6, 0x7fe00000 ;  /* 0x7fe0000006097836 */ /* 0x000fcc0000000000 */
[----:B------:R-:W-:-:S10]  /*2090*/  DMUL R38, R34, R8 ;  /* 0x0000000822267228 */ /* 0x000fd40000000000 */
[----:B------:R-:W-:-:S13]  /*20a0*/  FSETP.GTU.AND P0, PT, |R39|, 1.469367938527859385e-39, PT ;  /* 0x001000002700780b */ /* 0x000fda0003f0c200 */
[----:B------:R-:W-:Y:S05]  /*20b0*/  @P0 BRA `(.L_x_33) ;  /* 0x0000000000a80947 */ /* 0x000fea0003800000 */
[----:B------:R-:W-:-:S06]  /*20c0*/  DFMA R20, R34, -R20, R36 ;  /* 0x800000142214722b */ /* 0x000fcc0000000024 */
[----:B------:R-:W-:-:S04]  /*20d0*/  IMAD.MOV.U32 R20, RZ, RZ, RZ ;  /* 0x000000ffff147224 */ /* 0x000fc800078e00ff */
[C---:B------:R-:W-:Y:S02]  /*20e0*/  FSETP.NEU.AND P0, PT, R21.reuse, RZ, PT ;  /* 0x000000ff1500720b */ /* 0x040fe40003f0d000 */
[----:B------:R-:W-:-:S04]  /*20f0*/  LOP3.LUT R22, R21, 0x80000000, R23, 0x48, !PT ;  /* 0x8000000015167812 */ /* 0x000fc800078e4817 */
[----:B------:R-:W-:-:S07]  /*2100*/  LOP3.LUT R21, R22, R9, RZ, 0xfc, !PT ;  /* 0x0000000916157212 */ /* 0x000fce00078efcff */
[----:B------:R-:W-:Y:S05]  /*2110*/  @!P0 BRA `(.L_x_33) ;  /* 0x0000000000908947 */ /* 0x000fea0003800000 */
[----:B------:R-:W-:Y:S01]  /*2120*/  IMAD.MOV R9, RZ, RZ, -R6 ;  /* 0x000000ffff097224 */ /* 0x000fe200078e0a06 */
[----:B------:R-:W-:Y:S02]  /*2130*/  MOV R8, RZ ;  /* 0x000000ff00087202 */ /* 0x000fe40000000f00 */
[----:B------:R-:W-:-:S04]  /*2140*/  IADD3 R6, PT, PT, -R6, -0x43300000, RZ ;  /* 0xbcd0000006067810 */ /* 0x000fc80007ffe1ff */
[----:B------:R-:W-:Y:S02]  /*2150*/  DFMA R8, R38, -R8, R34 ;  /* 0x800000082608722b */ /* 0x000fe40000000022 */
[----:B------:R-:W-:-:S08]  /*2160*/  DMUL.RP R34, R34, R20 ;  /* 0x0000001422227228 */ /* 0x000fd00000008000 */
[----:B------:R-:W-:Y:S02]  /*2170*/  FSETP.NEU.AND P0, PT, |R9|, R6, PT ;  /* 0x000000060900720b */ /* 0x000fe40003f0d200 */
[----:B------:R-:W-:Y:S02]  /*2180*/  LOP3.LUT R22, R35, R22, RZ, 0x3c, !PT ;  /* 0x0000001623167212 */ /* 0x000fe400078e3cff */
[----:B------:R-:W-:Y:S02]  /*2190*/  FSEL R6, R34, R38, !P0 ;  /* 0x0000002622067208 */ /* 0x000fe40004000000 */
[----:B------:R-:W-:-:S03]  /*21a0*/  FSEL R7, R22, R39, !P0 ;  /* 0x0000002716077208 */ /* 0x000fc60004000000 */
[----:B------:R-:W-:Y:S02]  /*21b0*/  IMAD.MOV.U32 R38, RZ, RZ, R6 ;  /* 0x000000ffff267224 */ /* 0x000fe400078e0006 */
[----:B------:R-:W-:Y:S01]  /*21c0*/  IMAD.MOV.U32 R39, RZ, RZ, R7 ;  /* 0x000000ffff277224 */ /* 0x000fe200078e0007 */
[----:B------:R-:W-:Y:S06]  /*21d0*/  BRA `(.L_x_33) ;  /* 0x0000000000607947 */ /* 0x000fec0003800000 */
.L_x_32:
[----:B------:R-:W-:-:S14]  /*21e0*/  DSETP.NAN.AND P0, PT, R32, R32, PT ;  /* 0x000000202000722a */ /* 0x000fdc0003f08000 */
[----:B------:R-:W-:Y:S05]  /*21f0*/  @P0 BRA `(.L_x_34) ;  /* 0x00000000004c0947 */ /* 0x000fea0003800000 */
[----:B------:R-:W-:-:S14]  /*2200*/  DSETP.NAN.AND P0, PT, R22, R22, PT ;  /* 0x000000161600722a */ /* 0x000fdc0003f08000 */
[----:B------:R-:W-:Y:S05]  /*2210*/  @P0 BRA `(.L_x_35) ;  /* 0x0000000000340947 */ /* 0x000fea0003800000 */
[----:B------:R-:W-:Y:S01]  /*2220*/  ISETP.NE.AND P0, PT, R8, R9, PT ;  /* 0x000000090800720c */ /* 0x000fe20003f05270 */
[----:B------:R-:W-:Y:S01]  /*2230*/  IMAD.MOV.U32 R39, RZ, RZ, -0x80000 ;  /* 0xfff80000ff277424 */ /* 0x000fe200078e00ff */
[----:B------:R-:W-:-:S11]  /*2240*/  MOV R38, 0x0 ;  /* 0x0000000000267802 */ /* 0x000fd60000000f00 */
[----:B------:R-:W-:Y:S05]  /*2250*/  @!P0 BRA `(.L_x_33) ;  /* 0x0000000000408947 */ /* 0x000fea0003800000 */
[----:B------:R-:W-:Y:S02]  /*2260*/  ISETP.NE.AND P0, PT, R8, 0x7ff00000, PT ;  /* 0x7ff000000800780c */ /* 0x000fe40003f05270 */
[----:B------:R-:W-:Y:S02]  /*2270*/  LOP3.LUT R23, R33, 0x80000000, R23, 0x48, !PT ;  /* 0x8000000021177812 */ /* 0x000fe400078e4817 */
[----:B------:R-:W-:-:S13]  /*2280*/  ISETP.EQ.OR P0, PT, R9, RZ, !P0 ;  /* 0x000000ff0900720c */ /* 0x000fda0004702670 */
[----:B------:R-:W-:Y:S01]  /*2290*/  @P0 LOP3.LUT R6, R23, 0x7ff00000, RZ, 0xfc, !PT ;  /* 0x7ff0000017060812 */ /* 0x000fe200078efcff */
[----:B------:R-:W-:Y:S01]  /*22a0*/  @!P0 IMAD.MOV.U32 R38, RZ, RZ, RZ ;  /* 0x000000ffff268224 */ /* 0x000fe200078e00ff */
[----:B------:R-:W-:Y:S01]  /*22b0*/  @!P0 MOV R39, R23 ;  /* 0x0000001700278202 */ /* 0x000fe20000000f00 */
[----:B------:R-:W-:Y:S02]  /*22c0*/  @P0 IMAD.MOV.U32 R38, RZ, RZ, RZ ;  /* 0x000000ffff260224 */ /* 0x000fe400078e00ff */
[----:B------:R-:W-:Y:S01]  /*22d0*/  @P0 IMAD.MOV.U32 R39, RZ, RZ, R6 ;  /* 0x000000ffff270224 */ /* 0x000fe200078e0006 */
[----:B------:R-:W-:Y:S06]  /*22e0*/  BRA `(.L_x_33) ;  /* 0x00000000001c7947 */ /* 0x000fec0003800000 */
.L_x_35:
[----:B------:R-:W-:Y:S02]  /*22f0*/  LOP3.LUT R7, R23, 0x80000, RZ, 0xfc, !PT ;  /* 0x0008000017077812 */ /* 0x000fe400078efcff */
[----:B------:R-:W-:-:S03]  /*2300*/  MOV R38, R22 ;  /* 0x0000001600267202 */ /* 0x000fc60000000f00 */
[----:B------:R-:W-:Y:S01]  /*2310*/  IMAD.MOV.U32 R39, RZ, RZ, R7 ;  /* 0x000000ffff277224 */ /* 0x000fe200078e0007 */
[----:B------:R-:W-:Y:S06]  /*2320*/  BRA `(.L_x_33) ;  /* 0x00000000000c7947 */ /* 0x000fec0003800000 */
.L_x_34:
[----:B------:R-:W-:Y:S01]  /*2330*/  LOP3.LUT R7, R33, 0x80000, RZ, 0xfc, !PT ;  /* 0x0008000021077812 */ /* 0x000fe200078efcff */
[----:B------:R-:W-:-:S03]  /*2340*/  IMAD.MOV.U32 R38, RZ, RZ, R32 ;  /* 0x000000ffff267224 */ /* 0x000fc600078e0020 */
[----:B------:R-:W-:-:S07]  /*2350*/  MOV R39, R7 ;  /* 0x0000000700277202 */ /* 0x000fce0000000f00 */
.L_x_33:
[----:B------:R-:W-:Y:S05]  /*2360*/  BSYNC.RECONVERGENT B0 ;  /* 0x0000000000007941 */ /* 0x000fea0003800200 */
.L_x_31:
[----:B------:R-:W-:Y:S01]  /*2370*/  MOV R8, R4 ;  /* 0x0000000400087202 */ /* 0x000fe20000000f00 */
[----:B------:R-:W-:Y:S02]  /*2380*/  IMAD.MOV.U32 R9, RZ, RZ, 0x0 ;  /* 0x00000000ff097424 */ /* 0x000fe400078e00ff */
[----:B------:R-:W-:Y:S02]  /*2390*/  IMAD.MOV.U32 R6, RZ, RZ, R38 ;  /* 0x000000ffff067224 */ /* 0x000fe400078e0026 */
[----:B------:R-:W-:Y:S01]  /*23a0*/  IMAD.MOV.U32 R7, RZ, RZ, R39 ;  /* 0x000000ffff077224 */ /* 0x000fe200078e0027 */
[----:B------:R-:W-:Y:S06]  /*23b0*/  RET.REL.NODEC R8 `(_Z20recompose_into_spaceP7double2PKdPKS_S2_jjjj) ;  /* 0xffffffdc08107950 */ /* 0x000fec0003c3ffff */
.L_x_36:
[----:B------:R-:W-:-:S00]  /*23c0*/  BRA `(.L_x_36) ;  /* 0xfffffffc00fc7947 */ /* 0x000fc0000383ffff */
[----:B------:R-:W-:-:S00]  /*23d0*/  NOP ;  /* 0x0000000000007918 */ /* 0x000fc00000000000 */
        /* <DEDUP_REMOVED lines=10> */
.L_x_37:


//--------------------- .nv.shared.reserved.0     --------------------------
	.section	.nv.shared.reserved.0,"aw",@nobits
	.weak		__nv_reservedSMEM_offset_0_alias
	.size		__nv_reservedSMEM_offset_0_alias, 0, 64
	.other		__nv_reservedSMEM_offset_0_alias,@"STO_CUDA_RESERVED_SHARED STV_DEFAULT"
__nv_reservedSMEM_offset_0_alias:
	.zero		0
	.zero		64


//--------------------- .nv.constant0._Z20recompose_into_spaceP7double2PKdPKS_S2_jjjj --------------------------
	.section	.nv.constant0._Z20recompose_into_spaceP7double2PKdPKS_S2_jjjj,"a",@progbits
	.sectionflags	@""
	.align	4
.nv.constant0._Z20recompose_into_spaceP7double2PKdPKS_S2_jjjj:
	.zero		944


//--------------------- SYMBOLS --------------------------

	.type		.nv.reservedSmem.offset0,@object
	.size		.nv.reservedSmem.offset0,0x4
